//
// Generated by NVIDIA NVVM Compiler
//
// Compiler Build ID: CL-36424714
// Cuda compilation tools, release 13.0, V13.0.88
// Based on NVVM 20.0.0
//

.version 9.0
.target sm_100
.address_size 64

	// .globl	_Z15CMM_CUDA_kernelPKiPiS1_i

.visible .entry _Z15CMM_CUDA_kernelPKiPiS1_i(
	.param .u64 .ptr .align 1 _Z15CMM_CUDA_kernelPKiPiS1_i_param_0,
	.param .u64 .ptr .align 1 _Z15CMM_CUDA_kernelPKiPiS1_i_param_1,
	.param .u64 .ptr .align 1 _Z15CMM_CUDA_kernelPKiPiS1_i_param_2,
	.param .u32 _Z15CMM_CUDA_kernelPKiPiS1_i_param_3
)
{
	.reg .pred 	%p<14>;
	.reg .b32 	%r<118>;
	.reg .b64 	%rd<55>;

	ld.param.u64 	%rd4, [_Z15CMM_CUDA_kernelPKiPiS1_i_param_0];
	ld.param.u64 	%rd5, [_Z15CMM_CUDA_kernelPKiPiS1_i_param_1];
	ld.param.u32 	%r39, [_Z15CMM_CUDA_kernelPKiPiS1_i_param_3];
	cvta.to.global.u64 	%rd1, %rd4;
	cvta.to.global.u64 	%rd2, %rd5;
	mov.u32 	%r1, %tid.x;
	add.s32 	%r2, %r1, 1;
	add.s32 	%r3, %r39, 1;
	mad.lo.s32 	%r40, %r1, %r39, %r1;
	add.s32 	%r4, %r40, %r3;
	cvt.s64.s32 	%rd6, %r4;
	cvt.u64.u32 	%rd7, %r1;
	add.s64 	%rd8, %rd6, %rd7;
	shl.b64 	%rd9, %rd8, 2;
	add.s64 	%rd10, %rd2, %rd9;
	mov.b32 	%r41, 0;
	st.global.u32 	[%rd10+4], %r41;
	bar.sync 	0;
	setp.lt.s32 	%p1, %r39, 1;
	@%p1 bra 	$L__BB0_17;
	shl.b32 	%r42, %r39, 2;
	add.s32 	%r5, %r42, 4;
	mul.wide.u32 	%rd11, %r1, 4;
	add.s64 	%rd12, %rd1, %rd11;
	cvt.u64.u32 	%rd37, %r4;
	mul.wide.u32 	%rd41, %r3, 4;
	mov.u32 	%r102, %r2;
	mov.u32 	%r103, %r39;
$L__BB0_2:
	add.s32 	%r8, %r103, -1;
	setp.ge.s32 	%p2, %r1, %r8;
	@%p2 bra 	$L__BB0_16;
	add.s32 	%r117, %r102, 1;
	setp.ge.s32 	%p3, %r1, %r102;
	mov.b32 	%r115, 2147483647;
	@%p3 bra 	$L__BB0_15;
	ld.global.u32 	%r46, [%rd12];
	mul.wide.s32 	%rd13, %r102, 4;
	add.s64 	%rd14, %rd1, %rd13;
	ld.global.u32 	%r47, [%rd14+4];
	mul.lo.s32 	%r10, %r46, %r47;
	sub.s32 	%r11, %r102, %r1;
	sub.s32 	%r48, %r1, %r102;
	setp.gt.u32 	%p4, %r48, -4;
	mov.b32 	%r115, 2147483647;
	mov.u32 	%r113, %r2;
	@%p4 bra 	$L__BB0_8;
	add.s32 	%r105, %r1, %r4;
	add.s32 	%r50, %r1, 2;
	mad.lo.s32 	%r106, %r50, %r3, %r102;
	and.b32  	%r51, %r11, -4;
	neg.s32 	%r104, %r51;
	mov.b32 	%r115, 2147483647;
	mov.u32 	%r107, %r1;
$L__BB0_6:
	.pragma "nounroll";
	add.s32 	%r52, %r107, 1;
	add.s32 	%r53, %r105, 1;
	mul.wide.u32 	%rd15, %r53, 4;
	add.s64 	%rd16, %rd2, %rd15;
	ld.global.u32 	%r54, [%rd16];
	add.s32 	%r55, %r106, 1;
	mul.wide.s32 	%rd17, %r55, 4;
	add.s64 	%rd18, %rd2, %rd17;
	ld.global.u32 	%r56, [%rd18];
	add.s32 	%r57, %r56, %r54;
	cvt.u64.u32 	%rd19, %r52;
	mul.wide.u32 	%rd20, %r52, 4;
	add.s64 	%rd21, %rd1, %rd20;
	ld.global.u32 	%r58, [%rd21];
	mad.lo.s32 	%r59, %r58, %r10, %r57;
	min.s32 	%r60, %r59, %r115;
	add.s64 	%rd23, %rd19, %rd37;
	shl.b64 	%rd24, %rd23, 2;
	add.s64 	%rd25, %rd2, %rd24;
	ld.global.u32 	%r61, [%rd25+4];
	add.s64 	%rd27, %rd18, %rd41;
	ld.global.u32 	%r62, [%rd27];
	add.s32 	%r63, %r62, %r61;
	ld.global.u32 	%r64, [%rd21+4];
	mad.lo.s32 	%r65, %r64, %r10, %r63;
	min.s32 	%r66, %r65, %r60;
	ld.global.u32 	%r67, [%rd25+8];
	add.s64 	%rd28, %rd27, %rd41;
	ld.global.u32 	%r68, [%rd28];
	add.s32 	%r69, %r68, %r67;
	ld.global.u32 	%r70, [%rd21+8];
	mad.lo.s32 	%r71, %r70, %r10, %r69;
	min.s32 	%r72, %r71, %r66;
	ld.global.u32 	%r73, [%rd25+12];
	add.s64 	%rd29, %rd28, %rd41;
	ld.global.u32 	%r74, [%rd29];
	add.s32 	%r75, %r74, %r73;
	ld.global.u32 	%r76, [%rd21+12];
	mad.lo.s32 	%r77, %r76, %r10, %r75;
	min.s32 	%r115, %r77, %r72;
	add.s32 	%r107, %r107, 4;
	add.s32 	%r106, %r106, %r5;
	add.s32 	%r105, %r105, 4;
	add.s32 	%r104, %r104, 4;
	setp.ne.s32 	%p5, %r104, 0;
	@%p5 bra 	$L__BB0_6;
	add.s32 	%r113, %r107, 1;
$L__BB0_8:
	and.b32  	%r29, %r11, 3;
	setp.eq.s32 	%p6, %r29, 0;
	@%p6 bra 	$L__BB0_15;
	setp.eq.s32 	%p7, %r29, 1;
	@%p7 bra 	$L__BB0_12;
	add.s32 	%r79, %r113, %r4;
	mul.wide.u32 	%rd30, %r79, 4;
	add.s64 	%rd31, %rd2, %rd30;
	ld.global.u32 	%r80, [%rd31];
	mad.lo.s32 	%r81, %r3, %r113, %r3;
	add.s32 	%r82, %r81, %r117;
	mul.wide.s32 	%rd32, %r82, 4;
	add.s64 	%rd33, %rd2, %rd32;
	ld.global.u32 	%r83, [%rd33];
	add.s32 	%r84, %r83, %r80;
	cvt.u64.u32 	%rd34, %r113;
	mul.wide.u32 	%rd35, %r113, 4;
	add.s64 	%rd36, %rd1, %rd35;
	ld.global.u32 	%r85, [%rd36];
	mad.lo.s32 	%r86, %r85, %r10, %r84;
	min.s32 	%r115, %r86, %r115;
	add.s64 	%rd38, %rd34, %rd37;
	shl.b64 	%rd39, %rd38, 2;
	add.s64 	%rd40, %rd2, %rd39;
	ld.global.u32 	%r87, [%rd40+4];
	add.s32 	%r113, %r113, 2;
	add.s64 	%rd42, %rd33, %rd41;
	ld.global.u32 	%r88, [%rd42];
	add.s32 	%r89, %r88, %r87;
	ld.global.u32 	%r90, [%rd36+4];
	mad.lo.s32 	%r32, %r90, %r10, %r89;
	setp.ge.s32 	%p8, %r32, %r115;
	@%p8 bra 	$L__BB0_12;
	mov.u32 	%r115, %r32;
$L__BB0_12:
	and.b32  	%r91, %r11, 1;
	setp.eq.b32 	%p9, %r91, 1;
	not.pred 	%p10, %p9;
	@%p10 bra 	$L__BB0_15;
	add.s32 	%r92, %r113, %r4;
	mul.wide.u32 	%rd43, %r92, 4;
	add.s64 	%rd44, %rd2, %rd43;
	ld.global.u32 	%r93, [%rd44];
	mad.lo.s32 	%r94, %r3, %r113, %r3;
	add.s32 	%r95, %r94, %r117;
	mul.wide.s32 	%rd45, %r95, 4;
	add.s64 	%rd46, %rd2, %rd45;
	ld.global.u32 	%r96, [%rd46];
	add.s32 	%r97, %r96, %r93;
	mul.wide.u32 	%rd47, %r113, 4;
	add.s64 	%rd48, %rd1, %rd47;
	ld.global.u32 	%r98, [%rd48];
	mad.lo.s32 	%r36, %r98, %r10, %r97;
	setp.ge.s32 	%p11, %r36, %r115;
	@%p11 bra 	$L__BB0_15;
	mov.u32 	%r115, %r36;
$L__BB0_15:
	add.s32 	%r99, %r117, %r4;
	mul.wide.s32 	%rd49, %r99, 4;
	add.s64 	%rd50, %rd2, %rd49;
	st.global.u32 	[%rd50], %r115;
	mov.u32 	%r102, %r117;
$L__BB0_16:
	bar.sync 	0;
	setp.gt.s32 	%p12, %r103, 1;
	mov.u32 	%r103, %r8;
	@%p12 bra 	$L__BB0_2;
$L__BB0_17:
	setp.ne.s32 	%p13, %r1, 0;
	@%p13 bra 	$L__BB0_19;
	ld.param.u64 	%rd54, [_Z15CMM_CUDA_kernelPKiPiS1_i_param_2];
	shl.b32 	%r100, %r39, 1;
	mul.wide.s32 	%rd51, %r100, 4;
	add.s64 	%rd52, %rd2, %rd51;
	ld.global.u32 	%r101, [%rd52+4];
	cvta.to.global.u64 	%rd53, %rd54;
	st.global.u32 	[%rd53], %r101;
$L__BB0_19:
	ret;

}
	// .globl	_Z32CMM_CUDA_with_Data_Layout_kernelPKiPiS1_i
.visible .entry _Z32CMM_CUDA_with_Data_Layout_kernelPKiPiS1_i(
	.param .u64 .ptr .align 1 _Z32CMM_CUDA_with_Data_Layout_kernelPKiPiS1_i_param_0,
	.param .u64 .ptr .align 1 _Z32CMM_CUDA_with_Data_Layout_kernelPKiPiS1_i_param_1,
	.param .u64 .ptr .align 1 _Z32CMM_CUDA_with_Data_Layout_kernelPKiPiS1_i_param_2,
	.param .u32 _Z32CMM_CUDA_with_Data_Layout_kernelPKiPiS1_i_param_3
)
{
	.reg .pred 	%p<13>;
	.reg .b32 	%r<225>;
	.reg .b64 	%rd<51>;

	ld.param.u64 	%rd4, [_Z32CMM_CUDA_with_Data_Layout_kernelPKiPiS1_i_param_0];
	ld.param.u64 	%rd5, [_Z32CMM_CUDA_with_Data_Layout_kernelPKiPiS1_i_param_1];
	ld.param.u64 	%rd3, [_Z32CMM_CUDA_with_Data_Layout_kernelPKiPiS1_i_param_2];
	ld.param.u32 	%r28, [_Z32CMM_CUDA_with_Data_Layout_kernelPKiPiS1_i_param_3];
	cvta.to.global.u64 	%rd1, %rd4;
	cvta.to.global.u64 	%rd2, %rd5;
	mov.u32 	%r1, %tid.x;
	add.s32 	%r2, %r1, 1;
	add.s32 	%r3, %r28, 1;
	add.s32 	%r4, %r3, %r2;
	mul.wide.s32 	%rd6, %r4, 4;
	add.s64 	%rd7, %rd2, %rd6;
	mov.b32 	%r29, 0;
	st.global.u32 	[%rd7], %r29;
	bar.sync 	0;
	setp.lt.s32 	%p1, %r28, 1;
	@%p1 bra 	$L__BB1_15;
	add.s32 	%r5, %r28, 2;
	mul.wide.u32 	%rd8, %r1, 4;
	add.s64 	%rd9, %rd1, %rd8;
	mov.u32 	%r224, %r2;
	mov.u32 	%r214, %r28;
$L__BB1_2:
	add.s32 	%r8, %r214, -1;
	setp.ge.s32 	%p2, %r1, %r8;
	@%p2 bra 	$L__BB1_14;
	setp.le.s32 	%p3, %r224, %r1;
	mov.b32 	%r223, 2147483647;
	@%p3 bra 	$L__BB1_13;
	ld.global.u32 	%r33, [%rd9];
	mul.wide.s32 	%rd10, %r224, 4;
	add.s64 	%rd11, %rd1, %rd10;
	ld.global.u32 	%r34, [%rd11+4];
	mul.lo.s32 	%r9, %r33, %r34;
	sub.s32 	%r10, %r224, %r1;
	and.b32  	%r11, %r10, 3;
	sub.s32 	%r35, %r1, %r224;
	setp.gt.u32 	%p4, %r35, -4;
	mov.b32 	%r223, 2147483647;
	mov.u32 	%r218, %r2;
	@%p4 bra 	$L__BB1_7;
	mov.b32 	%r223, 2147483647;
	mov.u32 	%r218, %r2;
$L__BB1_6:
	.pragma "nounroll";
	sub.s32 	%r37, %r218, %r2;
	add.s32 	%r38, %r37, -1;
	mul.lo.s32 	%r39, %r38, %r37;
	shr.u32 	%r40, %r39, 31;
	add.s32 	%r41, %r39, %r40;
	shr.s32 	%r42, %r41, 1;
	mad.lo.s32 	%r43, %r37, %r28, %r4;
	sub.s32 	%r44, %r43, %r42;
	sub.s32 	%r45, %r224, %r218;
	add.s32 	%r46, %r45, -1;
	mul.lo.s32 	%r47, %r46, %r45;
	shr.u32 	%r48, %r47, 31;
	add.s32 	%r49, %r47, %r48;
	shr.s32 	%r50, %r49, 1;
	add.s32 	%r51, %r5, %r218;
	mad.lo.s32 	%r52, %r45, %r28, %r51;
	sub.s32 	%r53, %r52, %r50;
	mul.wide.s32 	%rd12, %r44, 4;
	add.s64 	%rd13, %rd2, %rd12;
	ld.global.u32 	%r54, [%rd13];
	mul.wide.s32 	%rd14, %r53, 4;
	add.s64 	%rd15, %rd2, %rd14;
	ld.global.u32 	%r55, [%rd15];
	add.s32 	%r56, %r55, %r54;
	mul.wide.u32 	%rd16, %r218, 4;
	add.s64 	%rd17, %rd1, %rd16;
	ld.global.u32 	%r57, [%rd17];
	mad.lo.s32 	%r58, %r57, %r9, %r56;
	min.s32 	%r59, %r58, %r223;
	not.b32 	%r60, %r218;
	sub.s32 	%r61, %r218, %r1;
	mul.lo.s32 	%r62, %r37, %r61;
	shr.u32 	%r63, %r62, 31;
	add.s32 	%r64, %r62, %r63;
	shr.s32 	%r65, %r64, 1;
	add.s32 	%r66, %r43, %r28;
	sub.s32 	%r67, %r66, %r65;
	add.s32 	%r68, %r224, %r60;
	add.s32 	%r69, %r45, -2;
	mul.lo.s32 	%r70, %r69, %r68;
	shr.u32 	%r71, %r70, 31;
	add.s32 	%r72, %r70, %r71;
	shr.s32 	%r73, %r72, 1;
	mad.lo.s32 	%r74, %r68, %r28, %r51;
	sub.s32 	%r75, %r74, %r73;
	add.s32 	%r76, %r75, 1;
	mul.wide.s32 	%rd18, %r67, 4;
	add.s64 	%rd19, %rd2, %rd18;
	ld.global.u32 	%r77, [%rd19];
	mul.wide.s32 	%rd20, %r76, 4;
	add.s64 	%rd21, %rd2, %rd20;
	ld.global.u32 	%r78, [%rd21];
	add.s32 	%r79, %r78, %r77;
	ld.global.u32 	%r80, [%rd17+4];
	mad.lo.s32 	%r81, %r80, %r9, %r79;
	min.s32 	%r82, %r81, %r59;
	add.s32 	%r83, %r218, 2;
	sub.s32 	%r84, %r83, %r2;
	mad.lo.s32 	%r85, %r84, %r37, %r84;
	shr.u32 	%r86, %r85, 31;
	add.s32 	%r87, %r85, %r86;
	shr.s32 	%r88, %r87, 1;
	add.s32 	%r89, %r66, %r28;
	sub.s32 	%r90, %r89, %r88;
	sub.s32 	%r91, %r224, %r83;
	add.s32 	%r92, %r45, -3;
	mul.lo.s32 	%r93, %r92, %r91;
	shr.u32 	%r94, %r93, 31;
	add.s32 	%r95, %r93, %r94;
	shr.s32 	%r96, %r95, 1;
	mad.lo.s32 	%r97, %r91, %r28, %r51;
	sub.s32 	%r98, %r97, %r96;
	add.s32 	%r99, %r98, 2;
	mul.wide.s32 	%rd22, %r90, 4;
	add.s64 	%rd23, %rd2, %rd22;
	ld.global.u32 	%r100, [%rd23];
	mul.wide.s32 	%rd24, %r99, 4;
	add.s64 	%rd25, %rd2, %rd24;
	ld.global.u32 	%r101, [%rd25];
	add.s32 	%r102, %r101, %r100;
	ld.global.u32 	%r103, [%rd17+8];
	mad.lo.s32 	%r104, %r103, %r9, %r102;
	min.s32 	%r105, %r104, %r82;
	add.s32 	%r106, %r218, 3;
	sub.s32 	%r107, %r106, %r2;
	add.s32 	%r108, %r37, 2;
	mul.lo.s32 	%r109, %r108, %r107;
	shr.u32 	%r110, %r109, 31;
	add.s32 	%r111, %r109, %r110;
	shr.s32 	%r112, %r111, 1;
	add.s32 	%r113, %r89, %r28;
	sub.s32 	%r114, %r113, %r112;
	sub.s32 	%r115, %r224, %r106;
	add.s32 	%r116, %r45, -4;
	mul.lo.s32 	%r117, %r116, %r115;
	shr.u32 	%r118, %r117, 31;
	add.s32 	%r119, %r117, %r118;
	shr.s32 	%r120, %r119, 1;
	mad.lo.s32 	%r121, %r115, %r28, %r51;
	sub.s32 	%r122, %r121, %r120;
	add.s32 	%r123, %r122, 3;
	mul.wide.s32 	%rd26, %r114, 4;
	add.s64 	%rd27, %rd2, %rd26;
	ld.global.u32 	%r124, [%rd27];
	mul.wide.s32 	%rd28, %r123, 4;
	add.s64 	%rd29, %rd2, %rd28;
	ld.global.u32 	%r125, [%rd29];
	add.s32 	%r126, %r125, %r124;
	ld.global.u32 	%r127, [%rd17+12];
	mad.lo.s32 	%r128, %r127, %r9, %r126;
	min.s32 	%r223, %r128, %r105;
	add.s32 	%r218, %r218, 4;
	add.s32 	%r129, %r37, 4;
	and.b32  	%r130, %r10, -4;
	setp.ne.s32 	%p5, %r129, %r130;
	@%p5 bra 	$L__BB1_6;
$L__BB1_7:
	setp.eq.s32 	%p6, %r11, 0;
	@%p6 bra 	$L__BB1_13;
	setp.eq.s32 	%p7, %r11, 1;
	@%p7 bra 	$L__BB1_10;
	sub.s32 	%r132, %r218, %r2;
	add.s32 	%r133, %r132, -1;
	mul.lo.s32 	%r134, %r133, %r132;
	shr.u32 	%r135, %r134, 31;
	add.s32 	%r136, %r134, %r135;
	shr.s32 	%r137, %r136, 1;
	mad.lo.s32 	%r138, %r132, %r28, %r4;
	sub.s32 	%r139, %r138, %r137;
	sub.s32 	%r140, %r224, %r218;
	add.s32 	%r141, %r140, -1;
	mul.lo.s32 	%r142, %r141, %r140;
	shr.u32 	%r143, %r142, 31;
	add.s32 	%r144, %r142, %r143;
	shr.s32 	%r145, %r144, 1;
	add.s32 	%r146, %r5, %r218;
	mad.lo.s32 	%r147, %r140, %r28, %r146;
	sub.s32 	%r148, %r147, %r145;
	mul.wide.s32 	%rd30, %r139, 4;
	add.s64 	%rd31, %rd2, %rd30;
	ld.global.u32 	%r149, [%rd31];
	mul.wide.s32 	%rd32, %r148, 4;
	add.s64 	%rd33, %rd2, %rd32;
	ld.global.u32 	%r150, [%rd33];
	add.s32 	%r151, %r150, %r149;
	mul.wide.u32 	%rd34, %r218, 4;
	add.s64 	%rd35, %rd1, %rd34;
	ld.global.u32 	%r152, [%rd35];
	mad.lo.s32 	%r153, %r152, %r9, %r151;
	min.s32 	%r154, %r153, %r223;
	not.b32 	%r155, %r218;
	sub.s32 	%r156, %r218, %r1;
	mul.lo.s32 	%r157, %r132, %r156;
	shr.u32 	%r158, %r157, 31;
	add.s32 	%r159, %r157, %r158;
	shr.s32 	%r160, %r159, 1;
	add.s32 	%r161, %r138, %r28;
	sub.s32 	%r162, %r161, %r160;
	add.s32 	%r163, %r224, %r155;
	add.s32 	%r164, %r140, -2;
	mul.lo.s32 	%r165, %r164, %r163;
	shr.u32 	%r166, %r165, 31;
	add.s32 	%r167, %r165, %r166;
	shr.s32 	%r168, %r167, 1;
	mad.lo.s32 	%r169, %r163, %r28, %r146;
	sub.s32 	%r170, %r169, %r168;
	add.s32 	%r171, %r170, 1;
	mul.wide.s32 	%rd36, %r162, 4;
	add.s64 	%rd37, %rd2, %rd36;
	ld.global.u32 	%r172, [%rd37];
	mul.wide.s32 	%rd38, %r171, 4;
	add.s64 	%rd39, %rd2, %rd38;
	ld.global.u32 	%r173, [%rd39];
	add.s32 	%r174, %r173, %r172;
	ld.global.u32 	%r175, [%rd35+4];
	mad.lo.s32 	%r176, %r175, %r9, %r174;
	min.s32 	%r223, %r176, %r154;
	add.s32 	%r218, %r218, 2;
$L__BB1_10:
	and.b32  	%r177, %r10, 1;
	setp.eq.b32 	%p8, %r177, 1;
	not.pred 	%p9, %p8;
	@%p9 bra 	$L__BB1_13;
	sub.s32 	%r178, %r218, %r2;
	add.s32 	%r179, %r178, -1;
	mul.lo.s32 	%r180, %r179, %r178;
	shr.u32 	%r181, %r180, 31;
	add.s32 	%r182, %r180, %r181;
	shr.s32 	%r183, %r182, 1;
	mad.lo.s32 	%r184, %r178, %r28, %r4;
	sub.s32 	%r185, %r184, %r183;
	sub.s32 	%r186, %r224, %r218;
	add.s32 	%r187, %r186, -1;
	mul.lo.s32 	%r188, %r187, %r186;
	shr.u32 	%r189, %r188, 31;
	add.s32 	%r190, %r188, %r189;
	shr.s32 	%r191, %r190, 1;
	add.s32 	%r192, %r5, %r218;
	mad.lo.s32 	%r193, %r186, %r28, %r192;
	sub.s32 	%r194, %r193, %r191;
	mul.wide.s32 	%rd40, %r185, 4;
	add.s64 	%rd41, %rd2, %rd40;
	ld.global.u32 	%r195, [%rd41];
	mul.wide.s32 	%rd42, %r194, 4;
	add.s64 	%rd43, %rd2, %rd42;
	ld.global.u32 	%r196, [%rd43];
	add.s32 	%r197, %r196, %r195;
	mul.wide.u32 	%rd44, %r218, 4;
	add.s64 	%rd45, %rd1, %rd44;
	ld.global.u32 	%r198, [%rd45];
	mad.lo.s32 	%r24, %r198, %r9, %r197;
	setp.ge.s32 	%p10, %r24, %r223;
	@%p10 bra 	$L__BB1_13;
	mov.u32 	%r223, %r24;
$L__BB1_13:
	sub.s32 	%r199, %r224, %r1;
	add.s32 	%r200, %r199, -1;
	mul.lo.s32 	%r201, %r200, %r199;
	shr.u32 	%r202, %r201, 31;
	add.s32 	%r203, %r201, %r202;
	shr.s32 	%r204, %r203, 1;
	mad.lo.s32 	%r205, %r199, %r28, %r4;
	sub.s32 	%r206, %r205, %r204;
	mul.wide.s32 	%rd46, %r206, 4;
	add.s64 	%rd47, %rd2, %rd46;
	st.global.u32 	[%rd47], %r223;
	add.s32 	%r224, %r224, 1;
$L__BB1_14:
	bar.sync 	0;
	setp.gt.s32 	%p11, %r214, 1;
	mov.u32 	%r214, %r8;
	@%p11 bra 	$L__BB1_2;
$L__BB1_15:
	setp.ne.s32 	%p12, %r1, 0;
	@%p12 bra 	$L__BB1_17;
	add.s32 	%r207, %r28, 2;
	mul.lo.s32 	%r208, %r3, %r207;
	shr.u32 	%r209, %r208, 31;
	add.s32 	%r210, %r208, %r209;
	shr.s32 	%r211, %r210, 1;
	mul.wide.s32 	%rd48, %r211, 4;
	add.s64 	%rd49, %rd2, %rd48;
	ld.global.u32 	%r212, [%rd49];
	cvta.to.global.u64 	%rd50, %rd3;
	st.global.u32 	[%rd50], %r212;
$L__BB1_17:
	ret;

}


// ===== COMPILED SASS (sm_100) =====

	.target	sm_100

	.elftype	@"ET_EXEC"


//--------------------- .note.nv.tkinfo           --------------------------
	.section	.note.nv.tkinfo,"",@"SHT_NOTE"
	.sectionflags	@"SHF_NOTE_NV_TKINFO"
	.tkinfo
        /*0018*/ 	.word	0x00000002
        /*0030*/ 	.string	""
        /*0030*/ 	.string	"ptxas"
        /*0030*/ 	.string	"Cuda compilation tools, release 13.0, V13.0.88"
        /*0030*/ 	.string	"Build cuda_13.0.r13.0/compiler.36424714_0"
        /*0030*/ 	.string	"-arch sm_100 -m 64 "



//--------------------- .note.nv.cuinfo           --------------------------
	.section	.note.nv.cuinfo,"",@"SHT_NOTE"
	.sectionflags	@"SHF_NOTE_NV_CUINFO"
        /*0018*/ 	.short	0x0002
        /*001a*/ 	.short	0x0064
        /*001c*/ 	.short	0x0082
	.zero		2


//--------------------- .nv.info                  --------------------------
	.section	.nv.info,"",@"SHT_CUDA_INFO"
	.align	4


	//----- nvinfo : EIATTR_REGCOUNT
	.align		4
        /*0000*/ 	.byte	0x04, 0x2f
        /*0002*/ 	.short	(.L_1 - .L_0)
	.align		4
.L_0:
        /*0004*/ 	.word	index@(_Z15CMM_CUDA_kernelPKiPiS1_i)
        /*0008*/ 	.word	0x00000020


	//----- nvinfo : EIATTR_FRAME_SIZE
	.align		4
.L_1:
        /*000c*/ 	.byte	0x04, 0x11
        /*000e*/ 	.short	(.L_3 - .L_2)
	.align		4
.L_2:
        /*0010*/ 	.word	index@(_Z15CMM_CUDA_kernelPKiPiS1_i)
        /*0014*/ 	.word	0x00000000


	//----- nvinfo : EIATTR_REGCOUNT
	.align		4
.L_3:
        /*0018*/ 	.byte	0x04, 0x2f
        /*001a*/ 	.short	(.L_5 - .L_4)
	.align		4
.L_4:
        /*001c*/ 	.word	index@(_Z32CMM_CUDA_with_Data_Layout_kernelPKiPiS1_i)
        /*0020*/ 	.word	0x00000020


	//----- nvinfo : EIATTR_FRAME_SIZE
	.align		4
.L_5:
        /*0024*/ 	.byte	0x04, 0x11
        /*0026*/ 	.short	(.L_7 - .L_6)
	.align		4
.L_6:
        /*0028*/ 	.word	index@(_Z32CMM_CUDA_with_Data_Layout_kernelPKiPiS1_i)
        /*002c*/ 	.word	0x00000000


	//----- nvinfo : EIATTR_MIN_STACK_SIZE
	.align		4
.L_7:
        /*0030*/ 	.byte	0x04, 0x12
        /*0032*/ 	.short	(.L_9 - .L_8)
	.align		4
.L_8:
        /*0034*/ 	.word	index@(_Z32CMM_CUDA_with_Data_Layout_kernelPKiPiS1_i)
        /*0038*/ 	.word	0x00000000


	//----- nvinfo : EIATTR_MIN_STACK_SIZE
	.align		4
.L_9:
        /*003c*/ 	.byte	0x04, 0x12
        /*003e*/ 	.short	(.L_11 - .L_10)
	.align		4
.L_10:
        /*0040*/ 	.word	index@(_Z15CMM_CUDA_kernelPKiPiS1_i)
        /*0044*/ 	.word	0x00000000
.L_11:


//--------------------- .nv.compat                --------------------------
	.section	.nv.compat,"",@"SHT_CUDA_COMPAT_INFO"
	.align	4
        /*0000*/ 	.byte	0x02, 0x09, 0x00, 0x00, 0x02, 0x02, 0x01, 0x00, 0x02, 0x05, 0x05, 0x00, 0x03, 0x07, 0x01, 0x01
        /*0010*/ 	.byte	0x02, 0x03, 0x00, 0x00, 0x02, 0x06, 0x01, 0x00, 0x04, 0x0b, 0x08, 0x00, 0x09, 0x00, 0x00, 0x00
        /*0020*/ 	.byte	0x00, 0x00, 0x00, 0x00


//--------------------- .nv.info._Z32CMM_CUDA_with_Data_Layout_kernelPKiPiS1_i --------------------------
	.section	.nv.info._Z32CMM_CUDA_with_Data_Layout_kernelPKiPiS1_i,"",@"SHT_CUDA_INFO"
	.sectionflags	@""
	.align	4


	//----- nvinfo : EIATTR_CUDA_API_VERSION
	.align		4
        /*0000*/ 	.byte	0x04, 0x37
        /*0002*/ 	.short	(.L_13 - .L_12)
.L_12:
        /*0004*/ 	.word	0x00000082


	//----- nvinfo : EIATTR_KPARAM_INFO
	.align		4
.L_13:
        /*0008*/ 	.byte	0x04, 0x17
        /*000a*/ 	.short	(.L_15 - .L_14)
.L_14:
        /*000c*/ 	.word	0x00000000
        /*0010*/ 	.short	0x0003
        /*0012*/ 	.short	0x0018
        /*0014*/ 	.byte	0x00, 0xf0, 0x11, 0x00


	//----- nvinfo : EIATTR_KPARAM_INFO
	.align		4
.L_15:
        /*0018*/ 	.byte	0x04, 0x17
        /*001a*/ 	.short	(.L_17 - .L_16)
.L_16:
        /*001c*/ 	.word	0x00000000
        /*0020*/ 	.short	0x0002
        /*0022*/ 	.short	0x0010
        /*0024*/ 	.byte	0x00, 0xf5, 0x21, 0x00


	//----- nvinfo : EIATTR_KPARAM_INFO
	.align		4
.L_17:
        /*0028*/ 	.byte	0x04, 0x17
        /*002a*/ 	.short	(.L_19 - .L_18)
.L_18:
        /*002c*/ 	.word	0x00000000
        /*0030*/ 	.short	0x0001
        /*0032*/ 	.short	0x0008
        /*0034*/ 	.byte	0x00, 0xf5, 0x21, 0x00


	//----- nvinfo : EIATTR_KPARAM_INFO
	.align		4
.L_19:
        /*0038*/ 	.byte	0x04, 0x17
        /*003a*/ 	.short	(.L_21 - .L_20)
.L_20:
        /*003c*/ 	.word	0x00000000
        /*0040*/ 	.short	0x0000
        /*0042*/ 	.short	0x0000
        /*0044*/ 	.byte	0x00, 0xf5, 0x21, 0x00


	//----- nvinfo : EIATTR_SPARSE_MMA_MASK
	.align		4
.L_21:
        /*0048*/ 	.byte	0x03, 0x50
        /*004a*/ 	.short	0x0000


	//----- nvinfo : EIATTR_MAXREG_COUNT
	.align		4
        /*004c*/ 	.byte	0x03, 0x1b
        /*004e*/ 	.short	0x00ff


	//----- nvinfo : EIATTR_NUM_BARRIERS
	.align		4
        /*0050*/ 	.byte	0x02, 0x4c
        /*0052*/ 	.byte	0x01
	.zero		1


	//----- nvinfo : EIATTR_MERCURY_ISA_VERSION
	.align		4
        /*0054*/ 	.byte	0x03, 0x5f
        /*0056*/ 	.short	0x0101


	//----- nvinfo : EIATTR_VRC_CTA_INIT_COUNT
	.align		4
        /*0058*/ 	.byte	0x02, 0x4a
	.zero		1
	.zero		1


	//----- nvinfo : EIATTR_EXIT_INSTR_OFFSETS
	.align		4
        /*005c*/ 	.byte	0x04, 0x1c
        /*005e*/ 	.short	(.L_23 - .L_22)


	//   ....[0]....
.L_22:
        /*0060*/ 	.word	0x00000f20


	//   ....[1]....
        /*0064*/ 	.word	0x00000fd0


	//----- nvinfo : EIATTR_CRS_STACK_SIZE
	.align		4
.L_23:
        /*0068*/ 	.byte	0x04, 0x1e
        /*006a*/ 	.short	(.L_25 - .L_24)
.L_24:
        /*006c*/ 	.word	0x00000000


	//----- nvinfo : EIATTR_CBANK_PARAM_SIZE
	.align		4
.L_25:
        /*0070*/ 	.byte	0x03, 0x19
        /*0072*/ 	.short	0x001c


	//----- nvinfo : EIATTR_PARAM_CBANK
	.align		4
        /*0074*/ 	.byte	0x04, 0x0a
        /*0076*/ 	.short	(.L_27 - .L_26)
	.align		4
.L_26:
        /*0078*/ 	.word	index@(.nv.constant0._Z32CMM_CUDA_with_Data_Layout_kernelPKiPiS1_i)
        /*007c*/ 	.short	0x0380
        /*007e*/ 	.short	0x001c


	//----- nvinfo : EIATTR_SW_WAR
	.align		4
.L_27:
        /*0080*/ 	.byte	0x04, 0x36
        /*0082*/ 	.short	(.L_29 - .L_28)
.L_28:
        /*0084*/ 	.word	0x00000008
.L_29:


//--------------------- .nv.info._Z15CMM_CUDA_kernelPKiPiS1_i --------------------------
	.section	.nv.info._Z15CMM_CUDA_kernelPKiPiS1_i,"",@"SHT_CUDA_INFO"
	.sectionflags	@""
	.align	4


	//----- nvinfo : EIATTR_CUDA_API_VERSION
	.align		4
        /*0000*/ 	.byte	0x04, 0x37
        /*0002*/ 	.short	(.L_31 - .L_30)
.L_30:
        /*0004*/ 	.word	0x00000082


	//----- nvinfo : EIATTR_KPARAM_INFO
	.align		4
.L_31:
        /*0008*/ 	.byte	0x04, 0x17
        /*000a*/ 	.short	(.L_33 - .L_32)
.L_32:
        /*000c*/ 	.word	0x00000000
        /*0010*/ 	.short	0x0003
        /*0012*/ 	.short	0x0018
        /*0014*/ 	.byte	0x00, 0xf0, 0x11, 0x00


	//----- nvinfo : EIATTR_KPARAM_INFO
	.align		4
.L_33:
        /*0018*/ 	.byte	0x04, 0x17
        /*001a*/ 	.short	(.L_35 - .L_34)
.L_34:
        /*001c*/ 	.word	0x00000000
        /*0020*/ 	.short	0x0002
        /*0022*/ 	.short	0x0010
        /*0024*/ 	.byte	0x00, 0xf5, 0x21, 0x00


	//----- nvinfo : EIATTR_KPARAM_INFO
	.align		4
.L_35:
        /*0028*/ 	.byte	0x04, 0x17
        /*002a*/ 	.short	(.L_37 - .L_36)
.L_36:
        /*002c*/ 	.word	0x00000000
        /*0030*/ 	.short	0x0001
        /*0032*/ 	.short	0x0008
        /*0034*/ 	.byte	0x00, 0xf5, 0x21, 0x00


	//----- nvinfo : EIATTR_KPARAM_INFO
	.align		4
.L_37:
        /*0038*/ 	.byte	0x04, 0x17
        /*003a*/ 	.short	(.L_39 - .L_38)
.L_38:
        /*003c*/ 	.word	0x00000000
        /*0040*/ 	.short	0x0000
        /*0042*/ 	.short	0x0000
        /*0044*/ 	.byte	0x00, 0xf5, 0x21, 0x00


	//----- nvinfo : EIATTR_SPARSE_MMA_MASK
	.align		4
.L_39:
        /*0048*/ 	.byte	0x03, 0x50
        /*004a*/ 	.short	0x0000


	//----- nvinfo : EIATTR_MAXREG_COUNT
	.align		4
        /*004c*/ 	.byte	0x03, 0x1b
        /*004e*/ 	.short	0x00ff


	//----- nvinfo : EIATTR_NUM_BARRIERS
	.align		4
        /*0050*/ 	.byte	0x02, 0x4c
        /*0052*/ 	.byte	0x01
	.zero		1


	//----- nvinfo : EIATTR_MERCURY_ISA_VERSION
	.align		4
        /*0054*/ 	.byte	0x03, 0x5f
        /*0056*/ 	.short	0x0101


	//----- nvinfo : EIATTR_VRC_CTA_INIT_COUNT
	.align		4
        /*0058*/ 	.byte	0x02, 0x4a
	.zero		1
	.zero		1


	//----- nvinfo : EIATTR_EXIT_INSTR_OFFSETS
	.align		4
        /*005c*/ 	.byte	0x04, 0x1c
        /*005e*/ 	.short	(.L_41 - .L_40)


	//   ....[0]....
.L_40:
        /*0060*/ 	.word	0x000009f0


	//   ....[1]....
        /*0064*/ 	.word	0x00000a70


	//----- nvinfo : EIATTR_CRS_STACK_SIZE
	.align		4
.L_41:
        /*0068*/ 	.byte	0x04, 0x1e
        /*006a*/ 	.short	(.L_43 - .L_42)
.L_42:
        /*006c*/ 	.word	0x00000000


	//----- nvinfo : EIATTR_CBANK_PARAM_SIZE
	.align		4
.L_43:
        /*0070*/ 	.byte	0x03, 0x19
        /*0072*/ 	.short	0x001c


	//----- nvinfo : EIATTR_PARAM_CBANK
	.align		4
        /*0074*/ 	.byte	0x04, 0x0a
        /*0076*/ 	.short	(.L_45 - .L_44)
	.align		4
.L_44:
        /*0078*/ 	.word	index@(.nv.constant0._Z15CMM_CUDA_kernelPKiPiS1_i)
        /*007c*/ 	.short	0x0380
        /*007e*/ 	.short	0x001c


	//----- nvinfo : EIATTR_SW_WAR
	.align		4
.L_45:
        /*0080*/ 	.byte	0x04, 0x36
        /*0082*/ 	.short	(.L_47 - .L_46)
.L_46:
        /*0084*/ 	.word	0x00000008
.L_47:


//--------------------- .nv.callgraph             --------------------------
	.section	.nv.callgraph,"",@"SHT_CUDA_CALLGRAPH"
	.align	4
	.sectionentsize	8
	.align		4
        /*0000*/ 	.word	0x00000000
	.align		4
        /*0004*/ 	.word	0xffffffff
	.align		4
        /*0008*/ 	.word	0x00000000
	.align		4
        /*000c*/ 	.word	0xfffffffe
	.align		4
        /*0010*/ 	.word	0x00000000
	.align		4
        /*0014*/ 	.word	0xfffffffd
	.align		4
        /*0018*/ 	.word	0x00000000
	.align		4
        /*001c*/ 	.word	0xfffffffc


//--------------------- .text._Z32CMM_CUDA_with_Data_Layout_kernelPKiPiS1_i --------------------------
	.section	.text._Z32CMM_CUDA_with_Data_Layout_kernelPKiPiS1_i,"ax",@progbits
	.align	128
        .global         _Z32CMM_CUDA_with_Data_Layout_kernelPKiPiS1_i
        .type           _Z32CMM_CUDA_with_Data_Layout_kernelPKiPiS1_i,@function
        .size           _Z32CMM_CUDA_with_Data_Layout_kernelPKiPiS1_i,(.L_x_25 - _Z32CMM_CUDA_with_Data_Layout_kernelPKiPiS1_i)
        .other          _Z32CMM_CUDA_with_Data_Layout_kernelPKiPiS1_i,@"STO_CUDA_ENTRY STV_DEFAULT"
_Z32CMM_CUDA_with_Data_Layout_kernelPKiPiS1_i:
.text._Z32CMM_CUDA_with_Data_Layout_kernelPKiPiS1_i:
[----:B------:R-:W-:Y:S01]  /*0000*/  LDC R1, c[0x0][0x37c] ;  /* 0x0000df00ff017b82 */ /* 0x000fe20000000800 */
[----:B------:R-:W0:Y:S01]  /*0010*/  S2R R0, SR_TID.X ;  /* 0x0000000000007919 */ /* 0x000e220000002100 */
[----:B------:R-:W1:Y:S06]  /*0020*/  LDCU UR4, c[0x0][0x398] ;  /* 0x00007300ff0477ac */ /* 0x000e6c0008000800 */
[----:B------:R-:W2:Y:S01]  /*0030*/  LDC.64 R4, c[0x0][0x388] ;  /* 0x0000e200ff047b82 */ /* 0x000ea20000000a00 */
[----:B------:R-:W3:Y:S01]  /*0040*/  LDCU.64 UR8, c[0x0][0x358] ;  /* 0x00006b00ff0877ac */ /* 0x000ee20008000a00 */
[----:B-1----:R-:W-:-:S02]  /*0050*/  UIADD3 UR7, UPT, UPT, UR4, 0x1, URZ ;  /* 0x0000000104077890 */ /* 0x002fc4000fffe0ff */
[----:B------:R-:W-:Y:S01]  /*0060*/  UISETP.GE.AND UP0, UPT, UR4, 0x1, UPT ;  /* 0x000000010400788c */ /* 0x000fe2000bf06270 */
[----:B0-----:R-:W-:-:S04]  /*0070*/  VIADD R2, R0, 0x1 ;  /* 0x0000000100027836 */ /* 0x001fc80000000000 */
[----:B------:R-:W-:-:S04]  /*0080*/  VIADD R3, R2, UR7 ;  /* 0x0000000702037c36 */ /* 0x000fc80008000000 */
[----:B--2---:R-:W-:-:S05]  /*0090*/  IMAD.WIDE R4, R3, 0x4, R4 ;  /* 0x0000000403047825 */ /* 0x004fca00078e0204 */
[----:B---3--:R0:W-:Y:S01]  /*00a0*/  STG.E desc[UR8][R4.64], RZ ;  /* 0x000000ff04007986 */ /* 0x0081e2000c101908 */
[----:B------:R-:W-:Y:S06]  /*00b0*/  BAR.SYNC.DEFER_BLOCKING 0x0 ;  /* 0x0000000000007b1d */ /* 0x000fec0000010000 */
[----:B------:R-:W-:Y:S05]  /*00c0*/  BRA.U !UP0, `(.L_x_0) ;  /* 0x0000000d08907547 */ /* 0x000fea000b800000 */
[----:B------:R-:W1:Y:S01]  /*00d0*/  LDC.64 R10, c[0x0][0x380] ;  /* 0x0000e000ff0a7b82 */ /* 0x000e620000000a00 */
[----:B0-----:R-:W-:Y:S01]  /*00e0*/  MOV R5, R2 ;  /* 0x0000000200057202 */ /* 0x001fe20000000f00 */
[----:B------:R-:W0:Y:S01]  /*00f0*/  LDCU UR5, c[0x0][0x398] ;  /* 0x00007300ff0577ac */ /* 0x000e220008000800 */
[----:B------:R-:W-:Y:S01]  /*0100*/  UIADD3 UR4, UPT, UPT, UR4, 0x2, URZ ;  /* 0x0000000204047890 */ /* 0x000fe2000fffe0ff */
[----:B01----:R-:W-:-:S11]  /*0110*/  IMAD.WIDE.U32 R10, R0, 0x4, R10 ;  /* 0x00000004000a7825 */ /* 0x003fd600078e000a */
.L_x_10:
[----:B------:R-:W-:Y:S01]  /*0120*/  UMOV UR6, UR5 ;  /* 0x0000000500067c82 */ /* 0x000fe20008000000 */
[----:B------:R-:W-:Y:S01]  /*0130*/  UIADD3 UR5, UPT, UPT, UR5, -0x1, URZ ;  /* 0xffffffff05057890 */ /* 0x000fe2000fffe0ff */
[----:B------:R-:W-:Y:S01]  /*0140*/  BSSY.RECONVERGENT B1, `(.L_x_1) ;  /* 0x00000da000017945 */ /* 0x000fe20003800200 */
[----:B------:R-:W0:Y:S04]  /*0150*/  LDCU UR10, c[0x0][0x398] ;  /* 0x00007300ff0a77ac */ /* 0x000e280008000800 */
[----:B------:R-:W-:Y:S01]  /*0160*/  ISETP.GE.AND P0, PT, R0, UR5, PT ;  /* 0x0000000500007c0c */ /* 0x000fe2000bf06270 */
[----:B------:R-:W-:-:S12]  /*0170*/  UISETP.GT.AND UP0, UPT, UR6, 0x1, UPT ;  /* 0x000000010600788c */ /* 0x000fd8000bf04270 */
[----:B-1----:R-:W-:Y:S05]  /*0180*/  @P0 BRA `(.L_x_2) ;  /* 0x0000000c00540947 */ /* 0x002fea0003800000 */
[----:B------:R-:W-:Y:S01]  /*0190*/  ISETP.GT.AND P0, PT, R5, R0, PT ;  /* 0x000000000500720c */ /* 0x000fe20003f04270 */
[----:B------:R-:W-:Y:S01]  /*01a0*/  BSSY.RECONVERGENT B0, `(.L_x_3) ;  /* 0x00000c7000007945 */ /* 0x000fe20003800200 */
[----:B------:R-:W-:-:S11]  /*01b0*/  IMAD.MOV.U32 R24, RZ, RZ, 0x7fffffff ;  /* 0x7fffffffff187424 */ /* 0x000fd600078e00ff */
[----:B------:R-:W-:Y:S05]  /*01c0*/  @!P0 BRA `(.L_x_4) ;  /* 0x0000000c00108947 */ /* 0x000fea0003800000 */
[----:B------:R-:W1:Y:S01]  /*01d0*/  LDC.64 R14, c[0x0][0x380] ;  /* 0x0000e000ff0e7b82 */ /* 0x000e620000000a00 */
[----:B------:R-:W2:Y:S01]  /*01e0*/  LDG.E R7, desc[UR8][R10.64] ;  /* 0x000000080a077981 */ /* 0x000ea2000c1e1900 */
[----:B-1----:R-:W-:-:S06]  /*01f0*/  IMAD.WIDE R12, R5, 0x4, R14 ;  /* 0x00000004050c7825 */ /* 0x002fcc00078e020e */
[----:B------:R-:W2:Y:S01]  /*0200*/  LDG.E R12, desc[UR8][R12.64+0x4] ;  /* 0x000004080c0c7981 */ /* 0x000ea2000c1e1900 */
[----:B------:R-:W-:-:S05]  /*0210*/  IMAD.IADD R8, R0, 0x1, -R5 ;  /* 0x0000000100087824 */ /* 0x000fca00078e0a05 */
[----:B------:R-:W-:Y:S02]  /*0220*/  ISETP.GT.U32.AND P1, PT, R8, -0x4, PT ;  /* 0xfffffffc0800780c */ /* 0x000fe40003f24070 */
[----:B------:R-:W-:Y:S01]  /*0230*/  IADD3 R4, PT, PT, R5, -R0, RZ ;  /* 0x8000000005047210 */ /* 0x000fe20007ffe0ff */
[----:B------:R-:W-:Y:S03]  /*0240*/  BSSY.RECONVERGENT B2, `(.L_x_5) ;  /* 0x0000069000027945 */ /* 0x000fe60003800200 */
[----:B------:R-:W-:Y:S01]  /*0250*/  LOP3.LUT R6, R4, 0x3, RZ, 0xc0, !PT ;  /* 0x0000000304067812 */ /* 0x000fe200078ec0ff */
[----:B------:R-:W-:Y:S01]  /*0260*/  IMAD.MOV.U32 R9, RZ, RZ, R2 ;  /* 0x000000ffff097224 */ /* 0x000fe200078e0002 */
[----:B------:R-:W-:Y:S02]  /*0270*/  MOV R24, 0x7fffffff ;  /* 0x7fffffff00187802 */ /* 0x000fe40000000f00 */
[----:B------:R-:W-:Y:S01]  /*0280*/  ISETP.NE.AND P0, PT, R6, RZ, PT ;  /* 0x000000ff0600720c */ /* 0x000fe20003f05270 */
[----:B--2---:R-:W-:-:S02]  /*0290*/  IMAD R7, R7, R12, RZ ;  /* 0x0000000c07077224 */ /* 0x004fc400078e02ff */
[----:B------:R-:W-:Y:S10]  /*02a0*/  @P1 BRA `(.L_x_6) ;  /* 0x0000000400881947 */ /* 0x000ff40003800000 */
[----:B------:R-:W1:Y:S01]  /*02b0*/  LDC.64 R12, c[0x0][0x388] ;  /* 0x0000e200ff0c7b82 */ /* 0x000e620000000a00 */
[----:B------:R-:W-:Y:S01]  /*02c0*/  MOV R24, 0x7fffffff ;  /* 0x7fffffff00187802 */ /* 0x000fe20000000f00 */
[----:B------:R-:W-:-:S07]  /*02d0*/  IMAD.MOV.U32 R9, RZ, RZ, R2 ;  /* 0x000000ffff097224 */ /* 0x000fce00078e0002 */
.L_x_7:
[----:B------:R-:W-:Y:S01]  /*02e0*/  IADD3 R8, PT, PT, R5, -R9, RZ ;  /* 0x8000000905087210 */ /* 0x000fe20007ffe0ff */
[C---:B------:R-:W-:Y:S01]  /*02f0*/  IMAD.IADD R22, R9.reuse, 0x1, -R2 ;  /* 0x0000000109167824 */ /* 0x040fe200078e0a02 */
[----:B------:R-:W-:Y:S02]  /*0300*/  IADD3 R23, PT, PT, R9, UR4, RZ ;  /* 0x0000000409177c10 */ /* 0x000fe4000fffe0ff */
[----:B------:R-:W-:Y:S01]  /*0310*/  IADD3 R19, PT, PT, R8, -0x1, RZ ;  /* 0xffffffff08137810 */ /* 0x000fe20007ffe0ff */
[C---:B------:R-:W-:Y:S02]  /*0320*/  VIADD R17, R22.reuse, 0xffffffff ;  /* 0xffffffff16117836 */ /* 0x040fe40000000000 */
[----:B0-----:R-:W-:Y:S02]  /*0330*/  IMAD R26, R22, UR10, R3 ;  /* 0x0000000a161a7c24 */ /* 0x001fe4000f8e0203 */
[----:B------:R-:W-:Y:S02]  /*0340*/  IMAD R19, R8, R19, RZ ;  /* 0x0000001308137224 */ /* 0x000fe400078e02ff */
[----:B------:R-:W-:-:S02]  /*0350*/  IMAD R17, R22, R17, RZ ;  /* 0x0000001116117224 */ /* 0x000fc400078e02ff */
[----:B------:R-:W-:Y:S01]  /*0360*/  IMAD R16, R8, UR10, R23 ;  /* 0x0000000a08107c24 */ /* 0x000fe2000f8e0217 */
[----:B------:R-:W-:Y:S02]  /*0370*/  LEA.HI R19, R19, R19, RZ, 0x1 ;  /* 0x0000001313137211 */ /* 0x000fe400078f08ff */
[----:B------:R-:W-:Y:S02]  /*0380*/  LEA.HI R17, R17, R17, RZ, 0x1 ;  /* 0x0000001111117211 */ /* 0x000fe400078f08ff */
[----:B------:R-:W-:Y:S02]  /*0390*/  SHF.R.S32.HI R19, RZ, 0x1, R19 ;  /* 0x00000001ff137819 */ /* 0x000fe40000011413 */
[----:B------:R-:W-:-:S03]  /*03a0*/  SHF.R.S32.HI R17, RZ, 0x1, R17 ;  /* 0x00000001ff117819 */ /* 0x000fc60000011411 */
[----:B------:R-:W-:Y:S01]  /*03b0*/  IMAD.IADD R19, R16, 0x1, -R19 ;  /* 0x0000000110137824 */ /* 0x000fe200078e0a13 */
[----:B------:R-:W-:-:S03]  /*03c0*/  IADD3 R17, PT, PT, -R17, R26, RZ ;  /* 0x0000001a11117210 */ /* 0x000fc60007ffe1ff */
[----:B-1----:R-:W-:-:S04]  /*03d0*/  IMAD.WIDE R18, R19, 0x4, R12 ;  /* 0x0000000413127825 */ /* 0x002fc800078e020c */
[----:B------:R-:W-:Y:S02]  /*03e0*/  IMAD.WIDE R20, R17, 0x4, R12 ;  /* 0x0000000411147825 */ /* 0x000fe400078e020c */
[----:B------:R0:W2:Y:S04]  /*03f0*/  LDG.E R18, desc[UR8][R18.64] ;  /* 0x0000000812127981 */ /* 0x0000a8000c1e1900 */
[----:B------:R-:W2:Y:S01]  /*0400*/  LDG.E R21, desc[UR8][R20.64] ;  /* 0x0000000814157981 */ /* 0x000ea2000c1e1900 */
[----:B------:R-:W-:Y:S02]  /*0410*/  LOP3.LUT R16, RZ, R9, RZ, 0x33, !PT ;  /* 0x00000009ff107212 */ /* 0x000fe400078e33ff */
[----:B------:R-:W-:-:S03]  /*0420*/  IADD3 R25, PT, PT, R8, -0x2, RZ ;  /* 0xfffffffe08197810 */ /* 0x000fc60007ffe0ff */
[----:B------:R-:W-:Y:S02]  /*0430*/  IMAD.IADD R28, R5, 0x1, R16 ;  /* 0x00000001051c7824 */ /* 0x000fe400078e0210 */
[----:B------:R-:W-:-:S04]  /*0440*/  IMAD.WIDE.U32 R16, R9, 0x4, R14 ;  /* 0x0000000409107825 */ /* 0x000fc800078e000e */
[C---:B------:R-:W-:Y:S01]  /*0450*/  IMAD R25, R28.reuse, R25, RZ ;  /* 0x000000191c197224 */ /* 0x040fe200078e02ff */
[----:B------:R-:W3:Y:S01]  /*0460*/  LDG.E R27, desc[UR8][R16.64] ;  /* 0x00000008101b7981 */ /* 0x000ee2000c1e1900 */
[----:B------:R-:W-:Y:S01]  /*0470*/  IMAD R28, R28, UR10, R23 ;  /* 0x0000000a1c1c7c24 */ /* 0x000fe2000f8e0217 */
[----:B------:R-:W-:Y:S02]  /*0480*/  IADD3 R26, PT, PT, R26, UR10, RZ ;  /* 0x0000000a1a1a7c10 */ /* 0x000fe4000fffe0ff */
[----:B------:R-:W-:-:S04]  /*0490*/  LEA.HI R25, R25, R25, RZ, 0x1 ;  /* 0x0000001919197211 */ /* 0x000fc800078f08ff */
[----:B------:R-:W-:-:S04]  /*04a0*/  SHF.R.S32.HI R25, RZ, 0x1, R25 ;  /* 0x00000001ff197819 */ /* 0x000fc80000011419 */
[----:B0-----:R-:W-:Y:S01]  /*04b0*/  IADD3 R19, PT, PT, R28, 0x1, -R25 ;  /* 0x000000011c137810 */ /* 0x001fe20007ffe819 */
[----:B------:R-:W-:-:S04]  /*04c0*/  IMAD.IADD R25, R9, 0x1, -R0 ;  /* 0x0000000109197824 */ /* 0x000fc800078e0a00 */
[----:B------:R-:W-:-:S05]  /*04d0*/  IMAD R25, R22, R25, RZ ;  /* 0x0000001916197224 */ /* 0x000fca00078e02ff */
[----:B------:R-:W-:-:S04]  /*04e0*/  LEA.HI R25, R25, R25, RZ, 0x1 ;  /* 0x0000001919197211 */ /* 0x000fc800078f08ff */
[----:B------:R-:W-:Y:S01]  /*04f0*/  SHF.R.S32.HI R25, RZ, 0x1, R25 ;  /* 0x00000001ff197819 */ /* 0x000fe20000011419 */
[----:B--2---:R-:W-:-:S03]  /*0500*/  IMAD.IADD R29, R21, 0x1, R18 ;  /* 0x00000001151d7824 */ /* 0x004fc600078e0212 */
[----:B------:R-:W-:Y:S01]  /*0510*/  IADD3 R21, PT, PT, -R25, R26, RZ ;  /* 0x0000001a19157210 */ /* 0x000fe20007ffe1ff */
[----:B------:R-:W-:-:S04]  /*0520*/  IMAD.WIDE R18, R19, 0x4, R12 ;  /* 0x0000000413127825 */ /* 0x000fc800078e020c */
[----:B------:R-:W-:Y:S01]  /*0530*/  IMAD.WIDE R20, R21, 0x4, R12 ;  /* 0x0000000415147825 */ /* 0x000fe200078e020c */
[----:B------:R0:W2:Y:S04]  /*0540*/  LDG.E R25, desc[UR8][R18.64] ;  /* 0x0000000812197981 */ /* 0x0000a8000c1e1900 */
[----:B------:R1:W2:Y:S01]  /*0550*/  LDG.E R28, desc[UR8][R20.64] ;  /* 0x00000008141c7981 */ /* 0x0002a2000c1e1900 */
[----:B------:R-:W-:Y:S02]  /*0560*/  VIADD R26, R26, UR10 ;  /* 0x0000000a1a1a7c36 */ /* 0x000fe40008000000 */
[----:B---3--:R-:W-:Y:S02]  /*0570*/  IMAD R27, R7, R27, R29 ;  /* 0x0000001b071b7224 */ /* 0x008fe400078e021d */
[----:B------:R-:W-:Y:S01]  /*0580*/  VIADD R29, R9, 0x2 ;  /* 0x00000002091d7836 */ /* 0x000fe20000000000 */
[----:B0-----:R-:W-:-:S02]  /*0590*/  IADD3 R18, PT, PT, R8, -0x3, RZ ;  /* 0xfffffffd08127810 */ /* 0x001fc40007ffe0ff */
[----:B------:R-:W-:Y:S01]  /*05a0*/  VIMNMX R24, PT, PT, R27, R24, PT ;  /* 0x000000181b187248 */ /* 0x000fe20003fe0100 */
[----:B------:R-:W-:Y:S01]  /*05b0*/  IMAD.IADD R27, R5, 0x1, -R29 ;  /* 0x00000001051b7824 */ /* 0x000fe200078e0a1d */
[----:B------:R-:W-:-:S03]  /*05c0*/  IADD3 R19, PT, PT, -R2, R29, RZ ;  /* 0x0000001d02137210 */ /* 0x000fc60007ffe1ff */
[C---:B------:R-:W-:Y:S02]  /*05d0*/  IMAD R18, R27.reuse, R18, RZ ;  /* 0x000000121b127224 */ /* 0x040fe400078e02ff */
[----:B------:R-:W-:Y:S02]  /*05e0*/  IMAD R29, R22, R19, R19 ;  /* 0x00000013161d7224 */ /* 0x000fe400078e0213 */
[----:B------:R-:W-:Y:S01]  /*05f0*/  IMAD R27, R27, UR10, R23 ;  /* 0x0000000a1b1b7c24 */ /* 0x000fe2000f8e0217 */
[----:B------:R-:W-:Y:S02]  /*0600*/  LEA.HI R18, R18, R18, RZ, 0x1 ;  /* 0x0000001212127211 */ /* 0x000fe400078f08ff */
[----:B------:R-:W-:Y:S02]  /*0610*/  LEA.HI R29, R29, R29, RZ, 0x1 ;  /* 0x0000001d1d1d7211 */ /* 0x000fe400078f08ff */
[----:B------:R-:W-:Y:S02]  /*0620*/  SHF.R.S32.HI R18, RZ, 0x1, R18 ;  /* 0x00000001ff127819 */ /* 0x000fe40000011412 */
[----:B------:R-:W-:-:S02]  /*0630*/  SHF.R.S32.HI R29, RZ, 0x1, R29 ;  /* 0x00000001ff1d7819 */ /* 0x000fc4000001141d */
[----:B-1----:R-:W-:Y:S02]  /*0640*/  IADD3 R21, PT, PT, R27, 0x2, -R18 ;  /* 0x000000021b157810 */ /* 0x002fe40007ffe812 */
[----:B------:R-:W-:Y:S02]  /*0650*/  IADD3 R19, PT, PT, -R29, R26, RZ ;  /* 0x0000001a1d137210 */ /* 0x000fe40007ffe1ff */
[----:B------:R-:W3:Y:S01]  /*0660*/  LDG.E R29, desc[UR8][R16.64+0x8] ;  /* 0x00000808101d7981 */ /* 0x000ee2000c1e1900 */
[----:B------:R-:W-:-:S04]  /*0670*/  IMAD.WIDE R20, R21, 0x4, R12 ;  /* 0x0000000415147825 */ /* 0x000fc800078e020c */
[----:B------:R-:W-:Y:S02]  /*0680*/  IMAD.WIDE R18, R19, 0x4, R12 ;  /* 0x0000000413127825 */ /* 0x000fe400078e020c */
[----:B------:R-:W4:Y:S04]  /*0690*/  LDG.E R21, desc[UR8][R20.64] ;  /* 0x0000000814157981 */ /* 0x000f28000c1e1900 */
[----:B------:R0:W4:Y:S01]  /*06a0*/  LDG.E R18, desc[UR8][R18.64] ;  /* 0x0000000812127981 */ /* 0x000122000c1e1900 */
[----:B--2---:R-:W-:-:S03]  /*06b0*/  IMAD.IADD R28, R28, 0x1, R25 ;  /* 0x000000011c1c7824 */ /* 0x004fc600078e0219 */
[----:B------:R-:W2:Y:S01]  /*06c0*/  LDG.E R25, desc[UR8][R16.64+0x4] ;  /* 0x0000040810197981 */ /* 0x000ea2000c1e1900 */
[----:B0-----:R-:W-:-:S03]  /*06d0*/  VIADD R19, R22, 0x2 ;  /* 0x0000000216137836 */ /* 0x001fc60000000000 */
[----:B------:R-:W5:Y:S01]  /*06e0*/  LDG.E R16, desc[UR8][R16.64+0xc] ;  /* 0x00000c0810107981 */ /* 0x000f62000c1e1900 */
[----:B----4-:R-:W-:-:S05]  /*06f0*/  IADD3 R27, PT, PT, R18, R21, RZ ;  /* 0x00000015121b7210 */ /* 0x010fca0007ffe0ff */
[C---:B---3--:R-:W-:Y:S01]  /*0700*/  IMAD R27, R7.reuse, R29, R27 ;  /* 0x0000001d071b7224 */ /* 0x048fe200078e021b */
[----:B------:R-:W-:Y:S01]  /*0710*/  IADD3 R29, PT, PT, R8, -0x4, RZ ;  /* 0xfffffffc081d7810 */ /* 0x000fe20007ffe0ff */
[----:B--2---:R-:W-:Y:S02]  /*0720*/  IMAD R25, R7, R25, R28 ;  /* 0x0000001907197224 */ /* 0x004fe400078e021c */
[----:B------:R-:W-:-:S04]  /*0730*/  VIADD R28, R9, 0x3 ;  /* 0x00000003091c7836 */ /* 0x000fc80000000000 */
[----:B------:R-:W-:Y:S01]  /*0740*/  IMAD.IADD R18, R28, 0x1, -R2 ;  /* 0x000000011c127824 */ /* 0x000fe200078e0a02 */
[----:B------:R-:W-:-:S03]  /*0750*/  IADD3 R8, PT, PT, R5, -R28, RZ ;  /* 0x8000001c05087210 */ /* 0x000fc60007ffe0ff */
[----:B------:R-:W-:Y:S02]  /*0760*/  IMAD R18, R18, R19, RZ ;  /* 0x0000001312127224 */ /* 0x000fe400078e02ff */
[----:B------:R-:W-:-:S03]  /*0770*/  IMAD R29, R8, R29, RZ ;  /* 0x0000001d081d7224 */ /* 0x000fc600078e02ff */
[----:B------:R-:W-:Y:S02]  /*0780*/  LEA.HI R18, R18, R18, RZ, 0x1 ;  /* 0x0000001212127211 */ /* 0x000fe400078f08ff */
[----:B------:R-:W-:Y:S01]  /*0790*/  LEA.HI R29, R29, R29, RZ, 0x1 ;  /* 0x0000001d1d1d7211 */ /* 0x000fe200078f08ff */
[----:B------:R-:W-:Y:S01]  /*07a0*/  IMAD R8, R8, UR10, R23 ;  /* 0x0000000a08087c24 */ /* 0x000fe2000f8e0217 */
[----:B------:R-:W-:Y:S02]  /*07b0*/  SHF.R.S32.HI R19, RZ, 0x1, R18 ;  /* 0x00000001ff137819 */ /* 0x000fe40000011412 */
[----:B------:R-:W-:Y:S02]  /*07c0*/  SHF.R.S32.HI R29, RZ, 0x1, R29 ;  /* 0x00000001ff1d7819 */ /* 0x000fe4000001141d */
[----:B------:R-:W-:Y:S02]  /*07d0*/  IADD3 R19, PT, PT, -R19, UR10, R26 ;  /* 0x0000000a13137c10 */ /* 0x000fe4000fffe11a */
[----:B------:R-:W-:-:S03]  /*07e0*/  IADD3 R29, PT, PT, R8, 0x3, -R29 ;  /* 0x00000003081d7810 */ /* 0x000fc60007ffe81d */
[----:B------:R-:W-:-:S04]  /*07f0*/  IMAD.WIDE R20, R19, 0x4, R12 ;  /* 0x0000000413147825 */ /* 0x000fc800078e020c */
[----:B------:R-:W-:Y:S02]  /*0800*/  IMAD.WIDE R18, R29, 0x4, R12 ;  /* 0x000000041d127825 */ /* 0x000fe400078e020c */
[----:B------:R-:W2:Y:S04]  /*0810*/  LDG.E R20, desc[UR8][R20.64] ;  /* 0x0000000814147981 */ /* 0x000ea8000c1e1900 */
[----:B------:R-:W2:Y:S01]  /*0820*/  LDG.E R19, desc[UR8][R18.64] ;  /* 0x0000000812137981 */ /* 0x000ea2000c1e1900 */
[----:B------:R-:W-:Y:S01]  /*0830*/  VIADD R22, R22, 0x4 ;  /* 0x0000000416167836 */ /* 0x000fe20000000000 */
[----:B------:R-:W-:-:S04]  /*0840*/  LOP3.LUT R23, R4, 0xfffffffc, RZ, 0xc0, !PT ;  /* 0xfffffffc04177812 */ /* 0x000fc800078ec0ff */
[----:B------:R-:W-:Y:S02]  /*0850*/  ISETP.NE.AND P1, PT, R22, R23, PT ;  /* 0x000000171600720c */ /* 0x000fe40003f25270 */
[----:B------:R-:W-:-:S04]  /*0860*/  VIMNMX R24, PT, PT, R24, R25, PT ;  /* 0x0000001918187248 */ /* 0x000fc80003fe0100 */
[----:B------:R-:W-:Y:S02]  /*0870*/  VIMNMX R24, PT, PT, R24, R27, PT ;  /* 0x0000001b18187248 */ /* 0x000fe40003fe0100 */
[----:B------:R-:W-:Y:S02]  /*0880*/  IADD3 R9, PT, PT, R9, 0x4, RZ ;  /* 0x0000000409097810 */ /* 0x000fe40007ffe0ff */
[----:B--2---:R-:W-:-:S05]  /*0890*/  IADD3 R8, PT, PT, R20, R19, RZ ;  /* 0x0000001314087210 */ /* 0x004fca0007ffe0ff */
[----:B-----5:R-:W-:-:S05]  /*08a0*/  IMAD R23, R7, R16, R8 ;  /* 0x0000001007177224 */ /* 0x020fca00078e0208 */
[----:B------:R-:W-:Y:S01]  /*08b0*/  VIMNMX R24, PT, PT, R24, R23, PT ;  /* 0x0000001718187248 */ /* 0x000fe20003fe0100 */
[----:B------:R-:W-:Y:S06]  /*08c0*/  @P1 BRA `(.L_x_7) ;  /* 0xfffffff800841947 */ /* 0x000fec000383ffff */
.L_x_6:
[----:B0-----:R-:W-:Y:S05]  /*08d0*/  BSYNC.RECONVERGENT B2 ;  /* 0x0000000000027941 */ /* 0x001fea0003800200 */
.L_x_5:
[----:B------:R-:W-:Y:S05]  /*08e0*/  @!P0 BRA `(.L_x_4) ;  /* 0x0000000400488947 */ /* 0x000fea0003800000 */
[----:B------:R-:W-:Y:S01]  /*08f0*/  ISETP.NE.AND P0, PT, R6, 0x1, PT ;  /* 0x000000010600780c */ /* 0x000fe20003f05270 */
[----:B------:R-:W-:Y:S01]  /*0900*/  BSSY.RECONVERGENT B2, `(.L_x_8) ;  /* 0x0000034000027945 */ /* 0x000fe20003800200 */
[----:B------:R-:W-:-:S04]  /*0910*/  LOP3.LUT R4, R4, 0x1, RZ, 0xc0, !PT ;  /* 0x0000000104047812 */ /* 0x000fc800078ec0ff */
[----:B------:R-:W-:-:S07]  /*0920*/  ISETP.NE.U32.AND P1, PT, R4, 0x1, PT ;  /* 0x000000010400780c */ /* 0x000fce0003f25070 */
[----:B------:R-:W-:Y:S06]  /*0930*/  @!P0 BRA `(.L_x_9) ;  /* 0x0000000000c08947 */ /* 0x000fec0003800000 */
[----:B------:R-:W0:Y:S01]  /*0940*/  LDCU UR6, c[0x0][0x398] ;  /* 0x00007300ff0677ac */ /* 0x000e220008000800 */
[----:B------:R-:W-:Y:S01]  /*0950*/  IMAD.IADD R4, R5, 0x1, -R9 ;  /* 0x0000000105047824 */ /* 0x000fe200078e0a09 */
[----:B------:R-:W-:Y:S01]  /*0960*/  LOP3.LUT R6, RZ, R9, RZ, 0x33, !PT ;  /* 0x00000009ff067212 */ /* 0x000fe200078e33ff */
[C---:B------:R-:W-:Y:S01]  /*0970*/  IMAD.IADD R8, R9.reuse, 0x1, -R2 ;  /* 0x0000000109087824 */ /* 0x040fe200078e0a02 */
[----:B------:R-:W1:Y:S01]  /*0980*/  LDC.64 R16, c[0x0][0x388] ;  /* 0x0000e200ff107b82 */ /* 0x000e620000000a00 */
[----:B------:R-:W-:Y:S02]  /*0990*/  IADD3 R23, PT, PT, R9, -R0, RZ ;  /* 0x8000000009177210 */ /* 0x000fe40007ffe0ff */
[----:B------:R-:W-:Y:S01]  /*09a0*/  IADD3 R19, PT, PT, R4, -0x1, RZ ;  /* 0xffffffff04137810 */ /* 0x000fe20007ffe0ff */
[----:B------:R-:W-:Y:S01]  /*09b0*/  VIADD R13, R8, 0xffffffff ;  /* 0xffffffff080d7836 */ /* 0x000fe20000000000 */
[----:B------:R-:W-:Y:S01]  /*09c0*/  IADD3 R25, PT, PT, R4, -0x2, RZ ;  /* 0xfffffffe04197810 */ /* 0x000fe20007ffe0ff */
[----:B------:R-:W-:Y:S01]  /*09d0*/  IMAD.IADD R6, R5, 0x1, R6 ;  /* 0x0000000105067824 */ /* 0x000fe200078e0206 */
[----:B------:R-:W-:Y:S01]  /*09e0*/  IADD3 R21, PT, PT, R9, UR4, RZ ;  /* 0x0000000409157c10 */ /* 0x000fe2000fffe0ff */
[----:B------:R-:W-:-:S02]  /*09f0*/  IMAD R13, R8, R13, RZ ;  /* 0x0000000d080d7224 */ /* 0x000fc400078e02ff */
[----:B------:R-:W-:Y:S02]  /*0a00*/  IMAD R19, R4, R19, RZ ;  /* 0x0000001304137224 */ /* 0x000fe400078e02ff */
[----:B------:R-:W-:Y:S01]  /*0a10*/  IMAD R23, R8, R23, RZ ;  /* 0x0000001708177224 */ /* 0x000fe200078e02ff */
[----:B------:R-:W-:Y:S01]  /*0a20*/  LEA.HI R13, R13, R13, RZ, 0x1 ;  /* 0x0000000d0d0d7211 */ /* 0x000fe200078f08ff */
[----:B------:R-:W-:Y:S01]  /*0a30*/  IMAD R25, R6, R25, RZ ;  /* 0x0000001906197224 */ /* 0x000fe200078e02ff */
[----:B------:R-:W-:Y:S01]  /*0a40*/  LEA.HI R19, R19, R19, RZ, 0x1 ;  /* 0x0000001313137211 */ /* 0x000fe200078f08ff */
[----:B0-----:R-:W-:Y:S01]  /*0a50*/  IMAD R4, R4, UR6, R21 ;  /* 0x0000000604047c24 */ /* 0x001fe2000f8e0215 */
[----:B------:R-:W-:Y:S01]  /*0a60*/  LEA.HI R23, R23, R23, RZ, 0x1 ;  /* 0x0000001717177211 */ /* 0x000fe200078f08ff */
[----:B------:R-:W-:Y:S01]  /*0a70*/  IMAD R8, R8, UR6, R3 ;  /* 0x0000000608087c24 */ /* 0x000fe2000f8e0203 */
[----:B------:R-:W-:Y:S01]  /*0a80*/  LEA.HI R25, R25, R25, RZ, 0x1 ;  /* 0x0000001919197211 */ /* 0x000fe200078f08ff */
[----:B------:R-:W-:Y:S01]  /*0a90*/  IMAD R6, R6, UR6, R21 ;  /* 0x0000000606067c24 */ /* 0x000fe2000f8e0215 */
[----:B------:R-:W-:-:S02]  /*0aa0*/  SHF.R.S32.HI R13, RZ, 0x1, R13 ;  /* 0x00000001ff0d7819 */ /* 0x000fc4000001140d */
[----:B------:R-:W-:Y:S02]  /*0ab0*/  SHF.R.S32.HI R19, RZ, 0x1, R19 ;  /* 0x00000001ff137819 */ /* 0x000fe40000011413 */
[----:B------:R-:W-:Y:S01]  /*0ac0*/  SHF.R.S32.HI R23, RZ, 0x1, R23 ;  /* 0x00000001ff177819 */ /* 0x000fe20000011417 */
[----:B------:R-:W-:Y:S01]  /*0ad0*/  IMAD.IADD R13, R8, 0x1, -R13 ;  /* 0x00000001080d7824 */ /* 0x000fe200078e0a0d */
[----:B------:R-:W-:Y:S02]  /*0ae0*/  SHF.R.S32.HI R25, RZ, 0x1, R25 ;  /* 0x00000001ff197819 */ /* 0x000fe40000011419 */
[----:B------:R-:W-:Y:S01]  /*0af0*/  IADD3 R21, PT, PT, -R19, R4, RZ ;  /* 0x0000000413157210 */ /* 0x000fe20007ffe1ff */
[----:B-1----:R-:W-:Y:S01]  /*0b00*/  IMAD.WIDE R18, R13, 0x4, R16 ;  /* 0x000000040d127825 */ /* 0x002fe200078e0210 */
[----:B------:R-:W-:Y:S02]  /*0b10*/  IADD3 R23, PT, PT, -R23, UR6, R8 ;  /* 0x0000000617177c10 */ /* 0x000fe4000fffe108 */
[----:B------:R-:W-:Y:S01]  /*0b20*/  IADD3 R25, PT, PT, R6, 0x1, -R25 ;  /* 0x0000000106197810 */ /* 0x000fe20007ffe819 */
[----:B------:R-:W-:-:S02]  /*0b30*/  IMAD.WIDE R20, R21, 0x4, R16 ;  /* 0x0000000415147825 */ /* 0x000fc400078e0210 */
[----:B------:R-:W2:Y:S02]  /*0b40*/  LDG.E R18, desc[UR8][R18.64] ;  /* 0x0000000812127981 */ /* 0x000ea4000c1e1900 */
[--C-:B------:R-:W-:Y:S02]  /*0b50*/  IMAD.WIDE R12, R23, 0x4, R16.reuse ;  /* 0x00000004170c7825 */ /* 0x100fe400078e0210 */
[----:B------:R-:W2:Y:S02]  /*0b60*/  LDG.E R21, desc[UR8][R20.64] ;  /* 0x0000000814157981 */ /* 0x000ea4000c1e1900 */
[----:B------:R-:W-:Y:S02]  /*0b70*/  IMAD.WIDE R16, R25, 0x4, R16 ;  /* 0x0000000419107825 */ /* 0x000fe400078e0210 */
[----:B------:R-:W3:Y:S02]  /*0b80*/  LDG.E R12, desc[UR8][R12.64] ;  /* 0x000000080c0c7981 */ /* 0x000ee4000c1e1900 */
[----:B------:R-:W-:-:S02]  /*0b90*/  IMAD.WIDE.U32 R22, R9, 0x4, R14 ;  /* 0x0000000409167825 */ /* 0x000fc400078e000e */
[----:B------:R-:W3:Y:S04]  /*0ba0*/  LDG.E R17, desc[UR8][R16.64] ;  /* 0x0000000810117981 */ /* 0x000ee8000c1e1900 */
[----:B------:R-:W4:Y:S04]  /*0bb0*/  LDG.E R6, desc[UR8][R22.64] ;  /* 0x0000000816067981 */ /* 0x000f28000c1e1900 */
[----:B------:R-:W5:Y:S01]  /*0bc0*/  LDG.E R26, desc[UR8][R22.64+0x4] ;  /* 0x00000408161a7981 */ /* 0x000f62000c1e1900 */
[----:B------:R-:W-:Y:S02]  /*0bd0*/  VIADD R9, R9, 0x2 ;  /* 0x0000000209097836 */ /* 0x000fe40000000000 */
[----:B--2---:R-:W-:Y:S01]  /*0be0*/  IMAD.IADD R4, R18, 0x1, R21 ;  /* 0x0000000112047824 */ /* 0x004fe200078e0215 */
[----:B---3--:R-:W-:-:S03]  /*0bf0*/  IADD3 R8, PT, PT, R12, R17, RZ ;  /* 0x000000110c087210 */ /* 0x008fc60007ffe0ff */
[C---:B----4-:R-:W-:Y:S02]  /*0c00*/  IMAD R25, R7.reuse, R6, R4 ;  /* 0x0000000607197224 */ /* 0x050fe400078e0204 */
[----:B-----5:R-:W-:-:S03]  /*0c10*/  IMAD R27, R7, R26, R8 ;  /* 0x0000001a071b7224 */ /* 0x020fc600078e0208 */
[----:B------:R-:W-:-:S04]  /*0c20*/  VIMNMX R24, PT, PT, R24, R25, PT ;  /* 0x0000001918187248 */ /* 0x000fc80003fe0100 */
[----:B------:R-:W-:-:S07]  /*0c30*/  VIMNMX R24, PT, PT, R24, R27, PT ;  /* 0x0000001b18187248 */ /* 0x000fce0003fe0100 */
.L_x_9:
[----:B------:R-:W-:Y:S05]  /*0c40*/  BSYNC.RECONVERGENT B2 ;  /* 0x0000000000027941 */ /* 0x000fea0003800200 */
.L_x_8:
[----:B------:R-:W-:Y:S05]  /*0c50*/  @P1 BRA `(.L_x_4) ;  /* 0x00000000006c1947 */ /* 0x000fea0003800000 */
[----:B------:R-:W0:Y:S01]  /*0c60*/  LDCU UR6, c[0x0][0x398] ;  /* 0x00007300ff0677ac */ /* 0x000e220008000800 */
[----:B------:R-:W-:Y:S01]  /*0c70*/  IADD3 R4, PT, PT, -R2, R9, RZ ;  /* 0x0000000902047210 */ /* 0x000fe20007ffe1ff */
[----:B------:R-:W-:Y:S01]  /*0c80*/  IMAD.IADD R6, R5, 0x1, -R9 ;  /* 0x0000000105067824 */ /* 0x000fe200078e0a09 */
[----:B------:R-:W1:Y:S01]  /*0c90*/  LDC.64 R12, c[0x0][0x388] ;  /* 0x0000e200ff0c7b82 */ /* 0x000e620000000a00 */
[C---:B------:R-:W-:Y:S01]  /*0ca0*/  IADD3 R21, PT, PT, R9.reuse, UR4, RZ ;  /* 0x0000000409157c10 */ /* 0x040fe2000fffe0ff */
[----:B------:R-:W-:Y:S01]  /*0cb0*/  IMAD.WIDE.U32 R14, R9, 0x4, R14 ;  /* 0x00000004090e7825 */ /* 0x000fe200078e000e */
[----:B------:R-:W-:-:S03]  /*0cc0*/  IADD3 R17, PT, PT, R4, -0x1, RZ ;  /* 0xffffffff04117810 */ /* 0x000fc60007ffe0ff */
[----:B------:R-:W-:Y:S02]  /*0cd0*/  VIADD R19, R6, 0xffffffff ;  /* 0xffffffff06137836 */ /* 0x000fe40000000000 */
[----:B------:R-:W-:Y:S01]  /*0ce0*/  IMAD R17, R4, R17, RZ ;  /* 0x0000001104117224 */ /* 0x000fe200078e02ff */
[----:B------:R-:W2:Y:S01]  /*0cf0*/  LDG.E R14, desc[UR8][R14.64] ;  /* 0x000000080e0e7981 */ /* 0x000ea2000c1e1900 */
[----:B------:R-:W-:-:S03]  /*0d00*/  IMAD R19, R6, R19, RZ ;  /* 0x0000001306137224 */ /* 0x000fc600078e02ff */
[----:B------:R-:W-:Y:S02]  /*0d10*/  LEA.HI R17, R17, R17, RZ, 0x1 ;  /* 0x0000001111117211 */ /* 0x000fe400078f08ff */
[----:B------:R-:W-:Y:S01]  /*0d20*/  LEA.HI R19, R19, R19, RZ, 0x1 ;  /* 0x0000001313137211 */ /* 0x000fe200078f08ff */
[----:B0-----:R-:W-:Y:S01]  /*0d30*/  IMAD R6, R6, UR6, R21 ;  /* 0x0000000606067c24 */ /* 0x001fe2000f8e0215 */
[----:B------:R-:W-:Y:S01]  /*0d40*/  SHF.R.S32.HI R17, RZ, 0x1, R17 ;  /* 0x00000001ff117819 */ /* 0x000fe20000011411 */
[----:B------:R-:W-:Y:S01]  /*0d50*/  IMAD R4, R4, UR6, R3 ;  /* 0x0000000604047c24 */ /* 0x000fe2000f8e0203 */
[----:B------:R-:W-:-:S03]  /*0d60*/  SHF.R.S32.HI R19, RZ, 0x1, R19 ;  /* 0x00000001ff137819 */ /* 0x000fc60000011413 */
[----:B------:R-:W-:Y:S01]  /*0d70*/  IMAD.IADD R17, R4, 0x1, -R17 ;  /* 0x0000000104117824 */ /* 0x000fe200078e0a11 */
[----:B------:R-:W-:-:S03]  /*0d80*/  IADD3 R19, PT, PT, -R19, R6, RZ ;  /* 0x0000000613137210 */ /* 0x000fc60007ffe1ff */
[----:B-1----:R-:W-:-:S04]  /*0d90*/  IMAD.WIDE R16, R17, 0x4, R12 ;  /* 0x0000000411107825 */ /* 0x002fc800078e020c */
[----:B------:R-:W-:Y:S02]  /*0da0*/  IMAD.WIDE R12, R19, 0x4, R12 ;  /* 0x00000004130c7825 */ /* 0x000fe400078e020c */
[----:B------:R-:W3:Y:S04]  /*0db0*/  LDG.E R16, desc[UR8][R16.64] ;  /* 0x0000000810107981 */ /* 0x000ee8000c1e1900 */
[----:B------:R-:W3:Y:S02]  /*0dc0*/  LDG.E R13, desc[UR8][R12.64] ;  /* 0x000000080c0d7981 */ /* 0x000ee4000c1e1900 */
[----:B---3--:R-:W-:-:S04]  /*0dd0*/  IMAD.IADD R4, R16, 0x1, R13 ;  /* 0x0000000110047824 */ /* 0x008fc800078e020d */
[----:B--2---:R-:W-:-:S05]  /*0de0*/  IMAD R7, R7, R14, R4 ;  /* 0x0000000e07077224 */ /* 0x004fca00078e0204 */
[----:B------:R-:W-:-:S13]  /*0df0*/  ISETP.GE.AND P0, PT, R7, R24, PT ;  /* 0x000000180700720c */ /* 0x000fda0003f06270 */
[----:B------:R-:W-:-:S07]  /*0e00*/  @!P0 MOV R24, R7 ;  /* 0x0000000700188202 */ /* 0x000fce0000000f00 */
.L_x_4:
[----:B0-----:R-:W-:Y:S05]  /*0e10*/  BSYNC.RECONVERGENT B0 ;  /* 0x0000000000007941 */ /* 0x001fea0003800200 */
.L_x_3:
[C---:B------:R-:W-:Y:S01]  /*0e20*/  IMAD.IADD R9, R5.reuse, 0x1, -R0 ;  /* 0x0000000105097824 */ /* 0x040fe200078e0a00 */
[----:B------:R-:W0:Y:S01]  /*0e30*/  LDCU UR6, c[0x0][0x398] ;  /* 0x00007300ff0677ac */ /* 0x000e220008000800 */
[----:B------:R-:W1:Y:S01]  /*0e40*/  LDC.64 R6, c[0x0][0x388] ;  /* 0x0000e200ff067b82 */ /* 0x000e620000000a00 */
[----:B------:R-:W-:Y:S02]  /*0e50*/  IADD3 R5, PT, PT, R5, 0x1, RZ ;  /* 0x0000000105057810 */ /* 0x000fe40007ffe0ff */
[----:B------:R-:W-:-:S05]  /*0e60*/  IADD3 R4, PT, PT, R9, -0x1, RZ ;  /* 0xffffffff09047810 */ /* 0x000fca0007ffe0ff */
[----:B------:R-:W-:-:S05]  /*0e70*/  IMAD R4, R4, R9, RZ ;  /* 0x0000000904047224 */ /* 0x000fca00078e02ff */
[----:B------:R-:W-:-:S04]  /*0e80*/  LEA.HI R4, R4, R4, RZ, 0x1 ;  /* 0x0000000404047211 */ /* 0x000fc800078f08ff */
[----:B------:R-:W-:Y:S01]  /*0e90*/  SHF.R.S32.HI R4, RZ, 0x1, R4 ;  /* 0x00000001ff047819 */ /* 0x000fe20000011404 */
[----:B0-----:R-:W-:-:S04]  /*0ea0*/  IMAD R9, R9, UR6, R3 ;  /* 0x0000000609097c24 */ /* 0x001fc8000f8e0203 */
[----:B------:R-:W-:-:S04]  /*0eb0*/  IMAD.IADD R9, R9, 0x1, -R4 ;  /* 0x0000000109097824 */ /* 0x000fc800078e0a04 */
[----:B-1----:R-:W-:-:S05]  /*0ec0*/  IMAD.WIDE R6, R9, 0x4, R6 ;  /* 0x0000000409067825 */ /* 0x002fca00078e0206 */
[----:B------:R1:W-:Y:S02]  /*0ed0*/  STG.E desc[UR8][R6.64], R24 ;  /* 0x0000001806007986 */ /* 0x0003e4000c101908 */
.L_x_2:
[----:B0-----:R-:W-:Y:S05]  /*0ee0*/  BSYNC.RECONVERGENT B1 ;  /* 0x0000000000017941 */ /* 0x001fea0003800200 */
.L_x_1:
[----:B------:R-:W-:Y:S06]  /*0ef0*/  BAR.SYNC.DEFER_BLOCKING 0x0 ;  /* 0x0000000000007b1d */ /* 0x000fec0000010000 */
[----:B------:R-:W-:Y:S05]  /*0f00*/  BRA.U UP0, `(.L_x_10) ;  /* 0xfffffff100847547 */ /* 0x000fea000b83ffff */
.L_x_0:
[----:B------:R-:W-:-:S13]  /*0f10*/  ISETP.NE.AND P0, PT, R0, RZ, PT ;  /* 0x000000ff0000720c */ /* 0x000fda0003f05270 */
[----:B------:R-:W-:Y:S05]  /*0f20*/  @P0 EXIT ;  /* 0x000000000000094d */ /* 0x000fea0003800000 */
[----:B------:R-:W2:Y:S08]  /*0f30*/  LDC R0, c[0x0][0x398] ;  /* 0x0000e600ff007b82 */ /* 0x000eb00000000800 */
[----:B------:R-:W3:Y:S01]  /*0f40*/  LDC.64 R2, c[0x0][0x388] ;  /* 0x0000e200ff027b82 */ /* 0x000ee20000000a00 */
[----:B--2---:R-:W-:-:S05]  /*0f50*/  IADD3 R0, PT, PT, R0, 0x2, RZ ;  /* 0x0000000200007810 */ /* 0x004fca0007ffe0ff */
[----:B------:R-:W-:-:S05]  /*0f60*/  IMAD R0, R0, UR7, RZ ;  /* 0x0000000700007c24 */ /* 0x000fca000f8e02ff */
[----:B------:R-:W-:-:S04]  /*0f70*/  LEA.HI R0, R0, R0, RZ, 0x1 ;  /* 0x0000000000007211 */ /* 0x000fc800078f08ff */
[----:B0-----:R-:W-:-:S05]  /*0f80*/  SHF.R.S32.HI R5, RZ, 0x1, R0 ;  /* 0x00000001ff057819 */ /* 0x001fca0000011400 */
[----:B---3--:R-:W-:-:S06]  /*0f90*/  IMAD.WIDE R2, R5, 0x4, R2 ;  /* 0x0000000405027825 */ /* 0x008fcc00078e0202 */
[----:B------:R-:W2:Y:S01]  /*0fa0*/  LDG.E R3, desc[UR8][R2.64] ;  /* 0x0000000802037981 */ /* 0x000ea2000c1e1900 */
[----:B------:R-:W2:Y:S03]  /*0fb0*/  LDC.64 R4, c[0x0][0x390] ;  /* 0x0000e400ff047b82 */ /* 0x000ea60000000a00 */
[----:B--2---:R-:W-:Y:S01]  /*0fc0*/  STG.E desc[UR8][R4.64], R3 ;  /* 0x0000000304007986 */ /* 0x004fe2000c101908 */
[----:B------:R-:W-:Y:S05]  /*0fd0*/  EXIT ;  /* 0x000000000000794d */ /* 0x000fea0003800000 */
.L_x_11:
[----:B------:R-:W-:-:S00]  /*0fe0*/  BRA `(.L_x_11) ;  /* 0xfffffffc00fc7947 */ /* 0x000fc0000383ffff */
[----:B------:R-:W-:-:S00]  /*0ff0*/  NOP ;  /* 0x0000000000007918 */ /* 0x000fc00000000000 */
        /* <DEDUP_REMOVED lines=8> */
.L_x_25:


//--------------------- .text._Z15CMM_CUDA_kernelPKiPiS1_i --------------------------
	.section	.text._Z15CMM_CUDA_kernelPKiPiS1_i,"ax",@progbits
	.align	128
        .global         _Z15CMM_CUDA_kernelPKiPiS1_i
        .type           _Z15CMM_CUDA_kernelPKiPiS1_i,@function
        .size           _Z15CMM_CUDA_kernelPKiPiS1_i,(.L_x_26 - _Z15CMM_CUDA_kernelPKiPiS1_i)
        .other          _Z15CMM_CUDA_kernelPKiPiS1_i,@"STO_CUDA_ENTRY STV_DEFAULT"
_Z15CMM_CUDA_kernelPKiPiS1_i:
.text._Z15CMM_CUDA_kernelPKiPiS1_i:
[----:B------:R-:W-:Y:S01]  /*0000*/  LDC R1, c[0x0][0x37c] ;  /* 0x0000df00ff017b82 */ /* 0x000fe20000000800 */
[----:B------:R-:W0:Y:S07]  /*0010*/  S2R R0, SR_TID.X ;  /* 0x0000000000007919 */ /* 0x000e2e0000002100 */
[----:B------:R-:W1:Y:S01]  /*0020*/  LDC R7, c[0x0][0x398] ;  /* 0x0000e600ff077b82 */ /* 0x000e620000000800 */
[----:B------:R-:W2:Y:S01]  /*0030*/  LDCU.64 UR4, c[0x0][0x388] ;  /* 0x00007100ff0477ac */ /* 0x000ea20008000a00 */
[----:B------:R-:W3:Y:S01]  /*0040*/  LDCU.64 UR6, c[0x0][0x358] ;  /* 0x00006b00ff0677ac */ /* 0x000ee20008000a00 */
[----:B-1----:R-:W-:Y:S01]  /*0050*/  IADD3 R2, PT, PT, R7, 0x1, RZ ;  /* 0x0000000107027810 */ /* 0x002fe20007ffe0ff */
[----:B0-----:R-:W-:-:S04]  /*0060*/  IMAD R3, R0, R7, R0 ;  /* 0x0000000700037224 */ /* 0x001fc800078e0200 */
[----:B------:R-:W-:-:S05]  /*0070*/  IMAD.IADD R3, R2, 0x1, R3 ;  /* 0x0000000102037824 */ /* 0x000fca00078e0203 */
[----:B------:R-:W-:-:S04]  /*0080*/  IADD3 R4, P0, PT, R3, R0, RZ ;  /* 0x0000000003047210 */ /* 0x000fc80007f1e0ff */
[----:B------:R-:W-:Y:S02]  /*0090*/  LEA.HI.X.SX32 R5, R3, RZ, 0x1, P0 ;  /* 0x000000ff03057211 */ /* 0x000fe400000f0eff */
[----:B--2---:R-:W-:-:S04]  /*00a0*/  LEA R8, P0, R4, UR4, 0x2 ;  /* 0x0000000404087c11 */ /* 0x004fc8000f8010ff */
[----:B------:R-:W-:Y:S02]  /*00b0*/  LEA.HI.X R9, R4, UR5, R5, 0x2, P0 ;  /* 0x0000000504097c11 */ /* 0x000fe400080f1405 */
[----:B------:R-:W-:-:S03]  /*00c0*/  ISETP.GE.AND P0, PT, R7, 0x1, PT ;  /* 0x000000010700780c */ /* 0x000fc60003f06270 */
[----:B---3--:R0:W-:Y:S01]  /*00d0*/  STG.E desc[UR6][R8.64+0x4], RZ ;  /* 0x000004ff08007986 */ /* 0x0081e2000c101906 */
[----:B------:R-:W-:Y:S09]  /*00e0*/  BAR.SYNC.DEFER_BLOCKING 0x0 ;  /* 0x0000000000007b1d */ /* 0x000ff20000010000 */
[----:B0-----:R-:W-:Y:S05]  /*00f0*/  @!P0 BRA `(.L_x_12) ;  /* 0x0000000800388947 */ /* 0x001fea0003800000 */
[----:B------:R-:W0:Y:S01]  /*0100*/  LDC.64 R10, c[0x0][0x380] ;  /* 0x0000e000ff0a7b82 */ /* 0x000e220000000a00 */
[----:B------:R-:W-:Y:S01]  /*0110*/  IADD3 R4, PT, PT, R0, 0x1, RZ ;  /* 0x0000000100047810 */ /* 0x000fe20007ffe0ff */
[----:B------:R-:W1:Y:S01]  /*0120*/  LDCU UR4, c[0x0][0x398] ;  /* 0x00007300ff0477ac */ /* 0x000e620008000800 */
[----:B------:R-:W-:-:S03]  /*0130*/  LEA R5, R7, 0x4, 0x2 ;  /* 0x0000000407057811 */ /* 0x000fc600078e10ff */
[----:B------:R-:W-:Y:S02]  /*0140*/  IMAD.MOV.U32 R17, RZ, RZ, R4 ;  /* 0x000000ffff117224 */ /* 0x000fe400078e0004 */
[----:B01----:R-:W-:-:S07]  /*0150*/  IMAD.WIDE.U32 R10, R0, 0x4, R10 ;  /* 0x00000004000a7825 */ /* 0x003fce00078e000a */
.L_x_23:
[----:B------:R-:W-:Y:S01]  /*0160*/  UMOV UR5, UR4 ;  /* 0x0000000400057c82 */ /* 0x000fe20008000000 */
[----:B------:R-:W-:Y:S01]  /*0170*/  UIADD3 UR4, UPT, UPT, UR4, -0x1, URZ ;  /* 0xffffffff04047890 */ /* 0x000fe2000fffe0ff */
[----:B------:R-:W-:Y:S01]  /*0180*/  BSSY.RECONVERGENT B1, `(.L_x_13) ;  /* 0x0000083000017945 */ /* 0x000fe20003800200 */
[----:B------:R-:W0:Y:S04]  /*0190*/  LDCU.64 UR8, c[0x0][0x388] ;  /* 0x00007100ff0877ac */ /* 0x000e280008000a00 */
[----:B------:R-:W-:Y:S01]  /*01a0*/  ISETP.GE.AND P0, PT, R0, UR4, PT ;  /* 0x0000000400007c0c */ /* 0x000fe2000bf06270 */
[----:B------:R-:W-:-:S12]  /*01b0*/  UISETP.GT.AND UP0, UPT, UR5, 0x1, UPT ;  /* 0x000000010500788c */ /* 0x000fd8000bf04270 */
[----:B-1----:R-:W-:Y:S05]  /*01c0*/  @P0 BRA `(.L_x_14) ;  /* 0x0000000400f80947 */ /* 0x002fea0003800000 */
[----:B------:R-:W-:Y:S01]  /*01d0*/  ISETP.GE.AND P0, PT, R0, R17, PT ;  /* 0x000000110000720c */ /* 0x000fe20003f06270 */
[----:B------:R-:W-:Y:S01]  /*01e0*/  BSSY.RECONVERGENT B0, `(.L_x_15) ;  /* 0x0000077000007945 */ /* 0x000fe20003800200 */
[----:B------:R-:W-:Y:S01]  /*01f0*/  IADD3 R6, PT, PT, R17, 0x1, RZ ;  /* 0x0000000111067810 */ /* 0x000fe20007ffe0ff */
[----:B------:R-:W-:-:S10]  /*0200*/  IMAD.MOV.U32 R26, RZ, RZ, 0x7fffffff ;  /* 0x7fffffffff1a7424 */ /* 0x000fd400078e00ff */
[----:B------:R-:W-:Y:S05]  /*0210*/  @P0 BRA `(.L_x_16) ;  /* 0x0000000400cc0947 */ /* 0x000fea0003800000 */
[----:B------:R-:W1:Y:S01]  /*0220*/  LDC.64 R12, c[0x0][0x380] ;  /* 0x0000e000ff0c7b82 */ /* 0x000e620000000a00 */
[----:B------:R-:W2:Y:S01]  /*0230*/  LDG.E R9, desc[UR6][R10.64] ;  /* 0x000000060a097981 */ /* 0x000ea2000c1e1900 */
[----:B-1----:R-:W-:-:S06]  /*0240*/  IMAD.WIDE R14, R17, 0x4, R12 ;  /* 0x00000004110e7825 */ /* 0x002fcc00078e020c */
[----:B------:R-:W2:Y:S01]  /*0250*/  LDG.E R14, desc[UR6][R14.64+0x4] ;  /* 0x000004060e0e7981 */ /* 0x000ea2000c1e1900 */
[----:B------:R-:W-:-:S04]  /*0260*/  IADD3 R7, PT, PT, -R17, R0, RZ ;  /* 0x0000000011077210 */ /* 0x000fc80007ffe1ff */
[----:B------:R-:W-:Y:S01]  /*0270*/  ISETP.GT.U32.AND P0, PT, R7, -0x4, PT ;  /* 0xfffffffc0700780c */ /* 0x000fe20003f04070 */
[----:B------:R-:W-:Y:S01]  /*0280*/  BSSY.RECONVERGENT B2, `(.L_x_17) ;  /* 0x000003a000027945 */ /* 0x000fe20003800200 */
[----:B------:R-:W-:Y:S01]  /*0290*/  IMAD.IADD R7, R17, 0x1, -R0 ;  /* 0x0000000111077824 */ /* 0x000fe200078e0a00 */
[----:B------:R-:W-:Y:S01]  /*02a0*/  MOV R26, 0x7fffffff ;  /* 0x7fffffff001a7802 */ /* 0x000fe20000000f00 */
[----:B------:R-:W-:Y:S02]  /*02b0*/  IMAD.MOV.U32 R19, RZ, RZ, R4 ;  /* 0x000000ffff137224 */ /* 0x000fe400078e0004 */
[----:B--2---:R-:W-:-:S07]  /*02c0*/  IMAD R9, R9, R14, RZ ;  /* 0x0000000e09097224 */ /* 0x004fce00078e02ff */
[----:B------:R-:W-:Y:S05]  /*02d0*/  @P0 BRA `(.L_x_18) ;  /* 0x0000000000d00947 */ /* 0x000fea0003800000 */
[----:B------:R-:W-:Y:S01]  /*02e0*/  IADD3 R8, PT, PT, R0, 0x2, RZ ;  /* 0x0000000200087810 */ /* 0x000fe20007ffe0ff */
[----:B------:R-:W-:Y:S01]  /*02f0*/  BSSY.RECONVERGENT B3, `(.L_x_19) ;  /* 0x0000031000037945 */ /* 0x000fe20003800200 */
[----:B------:R-:W-:Y:S01]  /*0300*/  LOP3.LUT R27, R7, 0xfffffffc, RZ, 0xc0, !PT ;  /* 0xfffffffc071b7812 */ /* 0x000fe200078ec0ff */
[--C-:B------:R-:W-:Y:S01]  /*0310*/  IMAD.IADD R22, R3, 0x1, R0.reuse ;  /* 0x0000000103167824 */ /* 0x100fe200078e0200 */
[----:B------:R-:W-:Y:S01]  /*0320*/  MOV R26, 0x7fffffff ;  /* 0x7fffffff001a7802 */ /* 0x000fe20000000f00 */
[----:B------:R-:W-:Y:S01]  /*0330*/  IMAD R8, R2, R8, R17 ;  /* 0x0000000802087224 */ /* 0x000fe200078e0211 */
[----:B------:R-:W-:Y:S01]  /*0340*/  IADD3 R27, PT, PT, -R27, RZ, RZ ;  /* 0x000000ff1b1b7210 */ /* 0x000fe20007ffe1ff */
[----:B------:R-:W-:-:S07]  /*0350*/  IMAD.MOV.U32 R23, RZ, RZ, R0 ;  /* 0x000000ffff177224 */ /* 0x000fce00078e0000 */
.L_x_20:
[----:B------:R-:W1:Y:S01]  /*0360*/  LDC.64 R18, c[0x0][0x388] ;  /* 0x0000e200ff127b82 */ /* 0x000e620000000a00 */
[----:B------:R-:W-:Y:S01]  /*0370*/  VIADD R25, R22, 0x1 ;  /* 0x0000000116197836 */ /* 0x000fe20000000000 */
[----:B------:R-:W-:Y:S01]  /*0380*/  IADD3 R15, PT, PT, R8, 0x1, RZ ;  /* 0x00000001080f7810 */ /* 0x000fe20007ffe0ff */
[----:B------:R-:W-:Y:S02]  /*0390*/  VIADD R16, R23, 0x1 ;  /* 0x0000000117107836 */ /* 0x000fe40000000000 */
[----:B-1----:R-:W-:-:S04]  /*03a0*/  IMAD.WIDE.U32 R24, R25, 0x4, R18 ;  /* 0x0000000419187825 */ /* 0x002fc800078e0012 */
[----:B------:R-:W-:Y:S01]  /*03b0*/  IMAD.WIDE R18, R15, 0x4, R18 ;  /* 0x000000040f127825 */ /* 0x000fe200078e0212 */
[----:B------:R-:W-:Y:S01]  /*03c0*/  IADD3 R15, P0, PT, R3, R16, RZ ;  /* 0x00000010030f7210 */ /* 0x000fe20007f1e0ff */
[----:B------:R-:W2:Y:S03]  /*03d0*/  LDG.E R25, desc[UR6][R24.64] ;  /* 0x0000000618197981 */ /* 0x000ea6000c1e1900 */
[----:B------:R-:W-:Y:S01]  /*03e0*/  IADD3.X R20, PT, PT, RZ, RZ, RZ, P0, !PT ;  /* 0x000000ffff147210 */ /* 0x000fe200007fe4ff */
[----:B------:R-:W2:Y:S01]  /*03f0*/  LDG.E R28, desc[UR6][R18.64] ;  /* 0x00000006121c7981 */ /* 0x000ea2000c1e1900 */
[----:B0-----:R-:W-:Y:S01]  /*0400*/  LEA R14, P0, R15, UR8, 0x2 ;  /* 0x000000080f0e7c11 */ /* 0x001fe2000f8010ff */
[----:B------:R-:W-:-:S03]  /*0410*/  IMAD.WIDE.U32 R16, R16, 0x4, R12 ;  /* 0x0000000410107825 */ /* 0x000fc600078e000c */
[----:B------:R-:W-:Y:S01]  /*0420*/  LEA.HI.X R15, R15, UR9, R20, 0x2, P0 ;  /* 0x000000090f0f7c11 */ /* 0x000fe200080f1414 */
[----:B------:R-:W-:Y:S01]  /*0430*/  IMAD.WIDE.U32 R20, R2, 0x4, R18 ;  /* 0x0000000402147825 */ /* 0x000fe200078e0012 */
[----:B------:R-:W3:Y:S04]  /*0440*/  LDG.E R29, desc[UR6][R16.64] ;  /* 0x00000006101d7981 */ /* 0x000ee8000c1e1900 */
[----:B------:R-:W4:Y:S04]  /*0450*/  LDG.E R24, desc[UR6][R20.64] ;  /* 0x0000000614187981 */ /* 0x000f28000c1e1900 */
[----:B------:R-:W4:Y:S04]  /*0460*/  LDG.E R19, desc[UR6][R14.64+0x4] ;  /* 0x000004060e137981 */ /* 0x000f28000c1e1900 */
[----:B------:R-:W5:Y:S01]  /*0470*/  LDG.E R18, desc[UR6][R16.64+0x4] ;  /* 0x0000040610127981 */ /* 0x000f62000c1e1900 */
[----:B--2---:R-:W-:-:S04]  /*0480*/  IMAD.IADD R28, R25, 0x1, R28 ;  /* 0x00000001191c7824 */ /* 0x004fc800078e021c */
[----:B---3--:R-:W-:Y:S02]  /*0490*/  IMAD R25, R9, R29, R28 ;  /* 0x0000001d09197224 */ /* 0x008fe400078e021c */
[----:B------:R-:W2:Y:S04]  /*04a0*/  LDG.E R29, desc[UR6][R14.64+0xc] ;  /* 0x00000c060e1d7981 */ /* 0x000ea8000c1e1900 */
[----:B------:R-:W3:Y:S01]  /*04b0*/  LDG.E R28, desc[UR6][R14.64+0x8] ;  /* 0x000008060e1c7981 */ /* 0x000ee2000c1e1900 */
[----:B----4-:R-:W-:-:S05]  /*04c0*/  IADD3 R19, PT, PT, R19, R24, RZ ;  /* 0x0000001813137210 */ /* 0x010fca0007ffe0ff */
[----:B-----5:R-:W-:Y:S02]  /*04d0*/  IMAD R24, R9, R18, R19 ;  /* 0x0000001209187224 */ /* 0x020fe400078e0213 */
[C---:B------:R-:W-:Y:S02]  /*04e0*/  IMAD.WIDE.U32 R18, R2.reuse, 0x4, R20 ;  /* 0x0000000402127825 */ /* 0x040fe400078e0014 */
[----:B------:R-:W4:Y:S01]  /*04f0*/  LDG.E R20, desc[UR6][R16.64+0x8] ;  /* 0x0000080610147981 */ /* 0x000f22000c1e1900 */
[----:B------:R-:W-:Y:S01]  /*0500*/  VIMNMX3 R26, R25, R26, R24, PT ;  /* 0x0000001a191a720f */ /* 0x000fe20003800118 */
[----:B------:R-:W-:Y:S02]  /*0510*/  IMAD.WIDE.U32 R24, R2, 0x4, R18 ;  /* 0x0000000402187825 */ /* 0x000fe400078e0012 */
[----:B------:R-:W3:Y:S04]  /*0520*/  LDG.E R19, desc[UR6][R18.64] ;  /* 0x0000000612137981 */ /* 0x000ee8000c1e1900 */
[----:B------:R-:W2:Y:S04]  /*0530*/  LDG.E R24, desc[UR6][R24.64] ;  /* 0x0000000618187981 */ /* 0x000ea8000c1e1900 */
[----:B------:R-:W5:Y:S01]  /*0540*/  LDG.E R16, desc[UR6][R16.64+0xc] ;  /* 0x00000c0610107981 */ /* 0x000f62000c1e1900 */
[----:B------:R-:W-:-:S05]  /*0550*/  VIADD R27, R27, 0x4 ;  /* 0x000000041b1b7836 */ /* 0x000fca0000000000 */
[----:B------:R-:W-:Y:S01]  /*0560*/  ISETP.NE.AND P0, PT, R27, RZ, PT ;  /* 0x000000ff1b00720c */ /* 0x000fe20003f05270 */
[----:B------:R-:W-:Y:S01]  /*0570*/  IMAD.IADD R8, R5, 0x1, R8 ;  /* 0x0000000105087824 */ /* 0x000fe200078e0208 */
[----:B------:R-:W-:Y:S02]  /*0580*/  IADD3 R22, PT, PT, R22, 0x4, RZ ;  /* 0x0000000416167810 */ /* 0x000fe40007ffe0ff */
[----:B------:R-:W-:Y:S01]  /*0590*/  IADD3 R23, PT, PT, R23, 0x4, RZ ;  /* 0x0000000417177810 */ /* 0x000fe20007ffe0ff */
[----:B---3--:R-:W-:Y:S01]  /*05a0*/  IMAD.IADD R28, R28, 0x1, R19 ;  /* 0x000000011c1c7824 */ /* 0x008fe200078e0213 */
[----:B--2---:R-:W-:-:S03]  /*05b0*/  IADD3 R29, PT, PT, R29, R24, RZ ;  /* 0x000000181d1d7210 */ /* 0x004fc60007ffe0ff */
[C---:B----4-:R-:W-:Y:S02]  /*05c0*/  IMAD R21, R9.reuse, R20, R28 ;  /* 0x0000001409157224 */ /* 0x050fe400078e021c */
[----:B-----5:R-:W-:-:S05]  /*05d0*/  IMAD R29, R9, R16, R29 ;  /* 0x00000010091d7224 */ /* 0x020fca00078e021d */
[----:B------:R-:W-:Y:S01]  /*05e0*/  VIMNMX3 R26, R21, R26, R29, PT ;  /* 0x0000001a151a720f */ /* 0x000fe2000380011d */
[----:B------:R-:W-:Y:S06]  /*05f0*/  @P0 BRA `(.L_x_20) ;  /* 0xfffffffc00580947 */ /* 0x000fec000383ffff */
[----:B------:R-:W-:Y:S05]  /*0600*/  BSYNC.RECONVERGENT B3 ;  /* 0x0000000000037941 */ /* 0x000fea0003800200 */
.L_x_19:
[----:B------:R-:W-:-:S07]  /*0610*/  VIADD R19, R23, 0x1 ;  /* 0x0000000117137836 */ /* 0x000fce0000000000 */
.L_x_18:
[----:B0-----:R-:W-:Y:S05]  /*0620*/  BSYNC.RECONVERGENT B2 ;  /* 0x0000000000027941 */ /* 0x001fea0003800200 */
.L_x_17:
[----:B------:R-:W-:-:S13]  /*0630*/  LOP3.LUT P0, R8, R7, 0x3, RZ, 0xc0, !PT ;  /* 0x0000000307087812 */ /* 0x000fda000780c0ff */
[----:B------:R-:W-:Y:S05]  /*0640*/  @!P0 BRA `(.L_x_16) ;  /* 0x0000000000c08947 */ /* 0x000fea0003800000 */
[----:B------:R-:W-:Y:S01]  /*0650*/  ISETP.NE.AND P1, PT, R8, 0x1, PT ;  /* 0x000000010800780c */ /* 0x000fe20003f25270 */
[----:B------:R-:W-:Y:S01]  /*0660*/  BSSY.RECONVERGENT B2, `(.L_x_21) ;  /* 0x000001f000027945 */ /* 0x000fe20003800200 */
[----:B------:R-:W-:-:S04]  /*0670*/  LOP3.LUT R7, R7, 0x1, RZ, 0xc0, !PT ;  /* 0x0000000107077812 */ /* 0x000fc800078ec0ff */
[----:B------:R-:W-:-:S07]  /*0680*/  ISETP.NE.U32.AND P0, PT, R7, 0x1, PT ;  /* 0x000000010700780c */ /* 0x000fce0003f05070 */
[----:B------:R-:W-:Y:S06]  /*0690*/  @!P1 BRA `(.L_x_22) ;  /* 0x00000000006c9947 */ /* 0x000fec0003800000 */
[----:B------:R-:W0:Y:S01]  /*06a0*/  LDC.64 R20, c[0x0][0x388] ;  /* 0x0000e200ff147b82 */ /* 0x000e220000000a00 */
[----:B------:R-:W1:Y:S01]  /*06b0*/  LDCU.64 UR10, c[0x0][0x388] ;  /* 0x00007100ff0a77ac */ /* 0x000e620008000a00 */
[-C--:B------:R-:W-:Y:S01]  /*06c0*/  IMAD R7, R2, R19.reuse, R2 ;  /* 0x0000001302077224 */ /* 0x080fe200078e0202 */
[CC--:B------:R-:W-:Y:S02]  /*06d0*/  IADD3 R17, PT, PT, R3.reuse, R19.reuse, RZ ;  /* 0x0000001303117210 */ /* 0x0c0fe40007ffe0ff */
[----:B------:R-:W-:Y:S01]  /*06e0*/  IADD3 R8, P1, PT, R3, R19, RZ ;  /* 0x0000001303087210 */ /* 0x000fe20007f3e0ff */
[----:B------:R-:W-:-:S03]  /*06f0*/  IMAD.IADD R7, R6, 0x1, R7 ;  /* 0x0000000106077824 */ /* 0x000fc600078e0207 */
[----:B------:R-:W-:Y:S01]  /*0700*/  IADD3.X R15, PT, PT, RZ, RZ, RZ, P1, !PT ;  /* 0x000000ffff0f7210 */ /* 0x000fe20000ffe4ff */
[----:B------:R-:W-:-:S05]  /*0710*/  IMAD.WIDE.U32 R24, R19, 0x4, R12 ;  /* 0x0000000413187825 */ /* 0x000fca00078e000c */
[----:B------:R-:W2:Y:S01]  /*0720*/  LDG.E R18, desc[UR6][R24.64] ;  /* 0x0000000618127981 */ /* 0x000ea2000c1e1900 */
[----:B-1----:R-:W-:-:S03]  /*0730*/  LEA R14, P1, R8, UR10, 0x2 ;  /* 0x0000000a080e7c11 */ /* 0x002fc6000f8210ff */
[----:B------:R-:W3:Y:S01]  /*0740*/  LDG.E R27, desc[UR6][R24.64+0x4] ;  /* 0x00000406181b7981 */ /* 0x000ee2000c1e1900 */
[----:B------:R-:W-:Y:S01]  /*0750*/  LEA.HI.X R15, R8, UR11, R15, 0x2, P1 ;  /* 0x0000000b080f7c11 */ /* 0x000fe200088f140f */
[----:B0-----:R-:W-:-:S04]  /*0760*/  IMAD.WIDE.U32 R16, R17, 0x4, R20 ;  /* 0x0000000411107825 */ /* 0x001fc800078e0014 */
[----:B------:R-:W-:Y:S01]  /*0770*/  IMAD.WIDE R20, R7, 0x4, R20 ;  /* 0x0000000407147825 */ /* 0x000fe200078e0214 */
[----:B------:R-:W4:Y:S04]  /*0780*/  LDG.E R14, desc[UR6][R14.64+0x4] ;  /* 0x000004060e0e7981 */ /* 0x000f28000c1e1900 */
[----:B------:R-:W5:Y:S01]  /*0790*/  LDG.E R16, desc[UR6][R16.64] ;  /* 0x0000000610107981 */ /* 0x000f62000c1e1900 */
[----:B------:R-:W-:-:S03]  /*07a0*/  IMAD.WIDE.U32 R22, R2, 0x4, R20 ;  /* 0x0000000402167825 */ /* 0x000fc600078e0014 */
[----:B------:R-:W5:Y:S04]  /*07b0*/  LDG.E R7, desc[UR6][R20.64] ;  /* 0x0000000614077981 */ /* 0x000f68000c1e1900 */
[----:B------:R-:W4:Y:S01]  /*07c0*/  LDG.E R23, desc[UR6][R22.64] ;  /* 0x0000000616177981 */ /* 0x000f22000c1e1900 */
[----:B------:R-:W-:Y:S02]  /*07d0*/  VIADD R19, R19, 0x2 ;  /* 0x0000000213137836 */ /* 0x000fe40000000000 */
[----:B-----5:R-:W-:Y:S01]  /*07e0*/  IMAD.IADD R8, R16, 0x1, R7 ;  /* 0x0000000110087824 */ /* 0x020fe200078e0207 */
[----:B----4-:R-:W-:-:S03]  /*07f0*/  IADD3 R28, PT, PT, R14, R23, RZ ;  /* 0x000000170e1c7210 */ /* 0x010fc60007ffe0ff */
[C---:B--2---:R-:W-:Y:S02]  /*0800*/  IMAD R7, R9.reuse, R18, R8 ;  /* 0x0000001209077224 */ /* 0x044fe400078e0208 */
[----:B---3--:R-:W-:-:S03]  /*0810*/  IMAD R27, R9, R27, R28 ;  /* 0x0000001b091b7224 */ /* 0x008fc600078e021c */
[----:B------:R-:W-:-:S04]  /*0820*/  VIMNMX R26, PT, PT, R26, R7, PT ;  /* 0x000000071a1a7248 */ /* 0x000fc80003fe0100 */
[----:B------:R-:W-:-:S13]  /*0830*/  ISETP.GE.AND P1, PT, R27, R26, PT ;  /* 0x0000001a1b00720c */ /* 0x000fda0003f26270 */
[----:B------:R-:W-:-:S07]  /*0840*/  @!P1 MOV R26, R27 ;  /* 0x0000001b001a9202 */ /* 0x000fce0000000f00 */
.L_x_22:
[----:B------:R-:W-:Y:S05]  /*0850*/  BSYNC.RECONVERGENT B2 ;  /* 0x0000000000027941 */ /* 0x000fea0003800200 */
.L_x_21:
[----:B------:R-:W-:Y:S05]  /*0860*/  @P0 BRA `(.L_x_16) ;  /* 0x0000000000380947 */ /* 0x000fea0003800000 */
[----:B------:R-:W0:Y:S01]  /*0870*/  LDC.64 R16, c[0x0][0x388] ;  /* 0x0000e200ff107b82 */ /* 0x000e220000000a00 */
[----:B------:R-:W-:Y:S02]  /*0880*/  IMAD R7, R2, R19, R2 ;  /* 0x0000001302077224 */ /* 0x000fe400078e0202 */
[----:B------:R-:W-:Y:S02]  /*0890*/  IMAD.IADD R15, R3, 0x1, R19 ;  /* 0x00000001030f7824 */ /* 0x000fe400078e0213 */
[----:B------:R-:W-:Y:S01]  /*08a0*/  IMAD.WIDE.U32 R12, R19, 0x4, R12 ;  /* 0x00000004130c7825 */ /* 0x000fe200078e000c */
[----:B------:R-:W-:-:S05]  /*08b0*/  IADD3 R7, PT, PT, R6, R7, RZ ;  /* 0x0000000706077210 */ /* 0x000fca0007ffe0ff */
[----:B------:R-:W2:Y:S01]  /*08c0*/  LDG.E R12, desc[UR6][R12.64] ;  /* 0x000000060c0c7981 */ /* 0x000ea2000c1e1900 */
[----:B0-----:R-:W-:-:S04]  /*08d0*/  IMAD.WIDE.U32 R14, R15, 0x4, R16 ;  /* 0x000000040f0e7825 */ /* 0x001fc800078e0010 */
[----:B------:R-:W-:Y:S02]  /*08e0*/  IMAD.WIDE R16, R7, 0x4, R16 ;  /* 0x0000000407107825 */ /* 0x000fe400078e0210 */
[----:B------:R-:W3:Y:S04]  /*08f0*/  LDG.E R14, desc[UR6][R14.64] ;  /* 0x000000060e0e7981 */ /* 0x000ee8000c1e1900 */
[----:B------:R-:W3:Y:S02]  /*0900*/  LDG.E R17, desc[UR6][R16.64] ;  /* 0x0000000610117981 */ /* 0x000ee4000c1e1900 */
[----:B---3--:R-:W-:-:S04]  /*0910*/  IMAD.IADD R8, R14, 0x1, R17 ;  /* 0x000000010e087824 */ /* 0x008fc800078e0211 */
[----:B--2---:R-:W-:-:S05]  /*0920*/  IMAD R9, R9, R12, R8 ;  /* 0x0000000c09097224 */ /* 0x004fca00078e0208 */
[----:B------:R-:W-:-:S13]  /*0930*/  ISETP.GE.AND P0, PT, R9, R26, PT ;  /* 0x0000001a0900720c */ /* 0x000fda0003f06270 */
[----:B------:R-:W-:-:S07]  /*0940*/  @!P0 MOV R26, R9 ;  /* 0x00000009001a8202 */ /* 0x000fce0000000f00 */
.L_x_16:
[----:B0-----:R-:W-:Y:S05]  /*0950*/  BSYNC.RECONVERGENT B0 ;  /* 0x0000000000007941 */ /* 0x001fea0003800200 */
.L_x_15:
[----:B------:R-:W0:Y:S01]  /*0960*/  LDC.64 R8, c[0x0][0x388] ;  /* 0x0000e200ff087b82 */ /* 0x000e220000000a00 */
[----:B------:R-:W-:Y:S01]  /*0970*/  IMAD.IADD R7, R3, 0x1, R6 ;  /* 0x0000000103077824 */ /* 0x000fe200078e0206 */
[----:B------:R-:W-:-:S03]  /*0980*/  MOV R17, R6 ;  /* 0x0000000600117202 */ /* 0x000fc60000000f00 */
[----:B0-----:R-:W-:-:S05]  /*0990*/  IMAD.WIDE R8, R7, 0x4, R8 ;  /* 0x0000000407087825 */ /* 0x001fca00078e0208 */
[----:B------:R1:W-:Y:S02]  /*09a0*/  STG.E desc[UR6][R8.64], R26 ;  /* 0x0000001a08007986 */ /* 0x0003e4000c101906 */
.L_x_14:
[----:B0-----:R-:W-:Y:S05]  /*09b0*/  BSYNC.RECONVERGENT B1 ;  /* 0x0000000000017941 */ /* 0x001fea0003800200 */
.L_x_13:
[----:B------:R-:W-:Y:S06]  /*09c0*/  BAR.SYNC.DEFER_BLOCKING 0x0 ;  /* 0x0000000000007b1d */ /* 0x000fec0000010000 */
[----:B------:R-:W-:Y:S05]  /*09d0*/  BRA.U UP0, `(.L_x_23) ;  /* 0xfffffff500e07547 */ /* 0x000fea000b83ffff */
.L_x_12:
[----:B------:R-:W-:-:S13]  /*09e0*/  ISETP.NE.AND P0, PT, R0, RZ, PT ;  /* 0x000000ff0000720c */ /* 0x000fda0003f05270 */
[----:B------:R-:W-:Y:S05]  /*09f0*/  @P0 EXIT ;  /* 0x000000000000094d */ /* 0x000fea0003800000 */
[----:B------:R-:W0:Y:S08]  /*0a00*/  LDC R5, c[0x0][0x398] ;  /* 0x0000e600ff057b82 */ /* 0x000e300000000800 */
[----:B------:R-:W2:Y:S01]  /*0a10*/  LDC.64 R2, c[0x0][0x388] ;  /* 0x0000e200ff027b82 */ /* 0x000ea20000000a00 */
[----:B0-----:R-:W-:-:S05]  /*0a20*/  SHF.L.U32 R5, R5, 0x1, RZ ;  /* 0x0000000105057819 */ /* 0x001fca00000006ff */
[----:B--2---:R-:W-:-:S06]  /*0a30*/  IMAD.WIDE R2, R5, 0x4, R2 ;  /* 0x0000000405027825 */ /* 0x004fcc00078e0202 */
[----:B------:R-:W2:Y:S01]  /*0a40*/  LDG.E R3, desc[UR6][R2.64+0x4] ;  /* 0x0000040602037981 */ /* 0x000ea2000c1e1900 */
[----:B------:R-:W2:Y:S03]  /*0a50*/  LDC.64 R4, c[0x0][0x390] ;  /* 0x0000e400ff047b82 */ /* 0x000ea60000000a00 */
[----:B--2---:R-:W-:Y:S01]  /*0a60*/  STG.E desc[UR6][R4.64], R3 ;  /* 0x0000000304007986 */ /* 0x004fe2000c101906 */
[----:B------:R-:W-:Y:S05]  /*0a70*/  EXIT ;  /* 0x000000000000794d */ /* 0x000fea0003800000 */
.L_x_24:
        /* <DEDUP_REMOVED lines=16> */
.L_x_26:


//--------------------- .nv.shared.reserved.0     --------------------------
	.section	.nv.shared.reserved.0,"aw",@nobits
	.weak		__nv_reservedSMEM_offset_0_alias
	.size		__nv_reservedSMEM_offset_0_alias, 0, 64
	.other		__nv_reservedSMEM_offset_0_alias,@"STO_CUDA_RESERVED_SHARED STV_DEFAULT"
__nv_reservedSMEM_offset_0_alias:
	.zero		0
	.zero		64


//--------------------- .nv.constant0._Z32CMM_CUDA_with_Data_Layout_kernelPKiPiS1_i --------------------------
	.section	.nv.constant0._Z32CMM_CUDA_with_Data_Layout_kernelPKiPiS1_i,"a",@progbits
	.sectionflags	@""
	.align	4
.nv.constant0._Z32CMM_CUDA_with_Data_Layout_kernelPKiPiS1_i:
	.zero		924


//--------------------- .nv.constant0._Z15CMM_CUDA_kernelPKiPiS1_i --------------------------
	.section	.nv.constant0._Z15CMM_CUDA_kernelPKiPiS1_i,"a",@progbits
	.sectionflags	@""
	.align	4
.nv.constant0._Z15CMM_CUDA_kernelPKiPiS1_i:
	.zero		924


//--------------------- SYMBOLS --------------------------

	.type		.nv.reservedSmem.offset0,@object
	.size		.nv.reservedSmem.offset0,0x4
